//
// Generated by NVIDIA NVVM Compiler
//
// Compiler Build ID: CL-36424714
// Cuda compilation tools, release 13.0, V13.0.88
// Based on NVVM 20.0.0
//

.version 9.0
.target sm_100
.address_size 64

	// .globl	_Z10stencil_v1PfS_jS_
// _ZZ10stencil_v1PfS_jS_E4in_s has been demoted
// _ZZ10stencil_v2PfS_jS_E8inPrev_s has been demoted
// _ZZ10stencil_v2PfS_jS_E8inCurr_s has been demoted
// _ZZ10stencil_v2PfS_jS_E8inNext_s has been demoted
// _ZZ10stencil_v3PfS_jS_E8inCurr_s has been demoted
.global .align 1 .b8 _ZN34_INTERNAL_9b0450d4_4_k_cu_4b12afe74cuda3std3__45__cpo5beginE[1];
.global .align 1 .b8 _ZN34_INTERNAL_9b0450d4_4_k_cu_4b12afe74cuda3std3__45__cpo3endE[1];
.global .align 1 .b8 _ZN34_INTERNAL_9b0450d4_4_k_cu_4b12afe74cuda3std3__45__cpo6cbeginE[1];
.global .align 1 .b8 _ZN34_INTERNAL_9b0450d4_4_k_cu_4b12afe74cuda3std3__45__cpo4cendE[1];
.global .align 1 .b8 _ZN34_INTERNAL_9b0450d4_4_k_cu_4b12afe74cuda3std3__45__cpo6rbeginE[1];
.global .align 1 .b8 _ZN34_INTERNAL_9b0450d4_4_k_cu_4b12afe74cuda3std3__45__cpo4rendE[1];
.global .align 1 .b8 _ZN34_INTERNAL_9b0450d4_4_k_cu_4b12afe74cuda3std3__45__cpo7crbeginE[1];
.global .align 1 .b8 _ZN34_INTERNAL_9b0450d4_4_k_cu_4b12afe74cuda3std3__45__cpo5crendE[1];
.global .align 1 .b8 _ZN34_INTERNAL_9b0450d4_4_k_cu_4b12afe74cuda3std3__436_GLOBAL__N__9b0450d4_4_k_cu_4b12afe76ignoreE[1];
.global .align 1 .b8 _ZN34_INTERNAL_9b0450d4_4_k_cu_4b12afe74cuda3std3__419piecewise_constructE[1];
.global .align 1 .b8 _ZN34_INTERNAL_9b0450d4_4_k_cu_4b12afe74cuda3std3__48in_placeE[1];
.global .align 1 .b8 _ZN34_INTERNAL_9b0450d4_4_k_cu_4b12afe74cuda3std3__420unreachable_sentinelE[1];
.global .align 1 .b8 _ZN34_INTERNAL_9b0450d4_4_k_cu_4b12afe74cuda3std3__47nulloptE[1];
.global .align 1 .b8 _ZN34_INTERNAL_9b0450d4_4_k_cu_4b12afe74cuda3std3__48unexpectE[1];
.global .align 1 .b8 _ZN34_INTERNAL_9b0450d4_4_k_cu_4b12afe74cuda3std6ranges3__45__cpo4swapE[1];
.global .align 1 .b8 _ZN34_INTERNAL_9b0450d4_4_k_cu_4b12afe74cuda3std6ranges3__45__cpo9iter_moveE[1];
.global .align 1 .b8 _ZN34_INTERNAL_9b0450d4_4_k_cu_4b12afe74cuda3std6ranges3__45__cpo5beginE[1];
.global .align 1 .b8 _ZN34_INTERNAL_9b0450d4_4_k_cu_4b12afe74cuda3std6ranges3__45__cpo3endE[1];
.global .align 1 .b8 _ZN34_INTERNAL_9b0450d4_4_k_cu_4b12afe74cuda3std6ranges3__45__cpo6cbeginE[1];
.global .align 1 .b8 _ZN34_INTERNAL_9b0450d4_4_k_cu_4b12afe74cuda3std6ranges3__45__cpo4cendE[1];
.global .align 1 .b8 _ZN34_INTERNAL_9b0450d4_4_k_cu_4b12afe74cuda3std6ranges3__45__cpo7advanceE[1];
.global .align 1 .b8 _ZN34_INTERNAL_9b0450d4_4_k_cu_4b12afe74cuda3std6ranges3__45__cpo9iter_swapE[1];
.global .align 1 .b8 _ZN34_INTERNAL_9b0450d4_4_k_cu_4b12afe74cuda3std6ranges3__45__cpo4nextE[1];
.global .align 1 .b8 _ZN34_INTERNAL_9b0450d4_4_k_cu_4b12afe74cuda3std6ranges3__45__cpo4prevE[1];
.global .align 1 .b8 _ZN34_INTERNAL_9b0450d4_4_k_cu_4b12afe74cuda3std6ranges3__45__cpo4dataE[1];
.global .align 1 .b8 _ZN34_INTERNAL_9b0450d4_4_k_cu_4b12afe74cuda3std6ranges3__45__cpo5cdataE[1];
.global .align 1 .b8 _ZN34_INTERNAL_9b0450d4_4_k_cu_4b12afe74cuda3std6ranges3__45__cpo4sizeE[1];
.global .align 1 .b8 _ZN34_INTERNAL_9b0450d4_4_k_cu_4b12afe74cuda3std6ranges3__45__cpo5ssizeE[1];
.global .align 1 .b8 _ZN34_INTERNAL_9b0450d4_4_k_cu_4b12afe74cuda3std6ranges3__45__cpo8distanceE[1];
.global .align 1 .b8 _ZN34_INTERNAL_9b0450d4_4_k_cu_4b12afe76thrust24THRUST_300001_SM_1000_NS8cuda_cub3parE[1];
.global .align 1 .b8 _ZN34_INTERNAL_9b0450d4_4_k_cu_4b12afe76thrust24THRUST_300001_SM_1000_NS8cuda_cub10par_nosyncE[1];
.global .align 1 .b8 _ZN34_INTERNAL_9b0450d4_4_k_cu_4b12afe76thrust24THRUST_300001_SM_1000_NS6system6detail10sequential3seqE[1];
.global .align 1 .b8 _ZN34_INTERNAL_9b0450d4_4_k_cu_4b12afe76thrust24THRUST_300001_SM_1000_NS12placeholders2_1E[1];
.global .align 1 .b8 _ZN34_INTERNAL_9b0450d4_4_k_cu_4b12afe76thrust24THRUST_300001_SM_1000_NS12placeholders2_2E[1];
.global .align 1 .b8 _ZN34_INTERNAL_9b0450d4_4_k_cu_4b12afe76thrust24THRUST_300001_SM_1000_NS12placeholders2_3E[1];
.global .align 1 .b8 _ZN34_INTERNAL_9b0450d4_4_k_cu_4b12afe76thrust24THRUST_300001_SM_1000_NS12placeholders2_4E[1];
.global .align 1 .b8 _ZN34_INTERNAL_9b0450d4_4_k_cu_4b12afe76thrust24THRUST_300001_SM_1000_NS12placeholders2_5E[1];
.global .align 1 .b8 _ZN34_INTERNAL_9b0450d4_4_k_cu_4b12afe76thrust24THRUST_300001_SM_1000_NS12placeholders2_6E[1];
.global .align 1 .b8 _ZN34_INTERNAL_9b0450d4_4_k_cu_4b12afe76thrust24THRUST_300001_SM_1000_NS12placeholders2_7E[1];
.global .align 1 .b8 _ZN34_INTERNAL_9b0450d4_4_k_cu_4b12afe76thrust24THRUST_300001_SM_1000_NS12placeholders2_8E[1];
.global .align 1 .b8 _ZN34_INTERNAL_9b0450d4_4_k_cu_4b12afe76thrust24THRUST_300001_SM_1000_NS12placeholders2_9E[1];
.global .align 1 .b8 _ZN34_INTERNAL_9b0450d4_4_k_cu_4b12afe76thrust24THRUST_300001_SM_1000_NS12placeholders3_10E[1];
.global .align 1 .b8 _ZN34_INTERNAL_9b0450d4_4_k_cu_4b12afe76thrust24THRUST_300001_SM_1000_NS3seqE[1];

.visible .entry _Z10stencil_v1PfS_jS_(
	.param .u64 .ptr .align 1 _Z10stencil_v1PfS_jS__param_0,
	.param .u64 .ptr .align 1 _Z10stencil_v1PfS_jS__param_1,
	.param .u32 _Z10stencil_v1PfS_jS__param_2,
	.param .u64 .ptr .align 1 _Z10stencil_v1PfS_jS__param_3
)
{
	.reg .pred 	%p<14>;
	.reg .b32 	%r<35>;
	.reg .b32 	%f<23>;
	.reg .b64 	%rd<11>;
	// demoted variable
	.shared .align 4 .b8 _ZZ10stencil_v1PfS_jS_E4in_s[2048];
	ld.param.u64 	%rd1, [_Z10stencil_v1PfS_jS__param_0];
	ld.param.u64 	%rd2, [_Z10stencil_v1PfS_jS__param_1];
	ld.param.u32 	%r9, [_Z10stencil_v1PfS_jS__param_2];
	ld.param.u64 	%rd3, [_Z10stencil_v1PfS_jS__param_3];
	mov.u32 	%r10, %ctaid.z;
	shl.b32 	%r11, %r10, 3;
	mov.u32 	%r12, %tid.z;
	add.s32 	%r1, %r12, -1;
	add.s32 	%r2, %r1, %r11;
	mov.u32 	%r13, %ctaid.y;
	shl.b32 	%r14, %r13, 3;
	mov.u32 	%r15, %tid.y;
	add.s32 	%r3, %r15, -1;
	add.s32 	%r16, %r3, %r14;
	mov.u32 	%r17, %ctaid.x;
	shl.b32 	%r18, %r17, 3;
	mov.u32 	%r19, %tid.x;
	add.s32 	%r5, %r19, -1;
	add.s32 	%r6, %r5, %r18;
	max.u32 	%r20, %r2, %r16;
	shl.b32 	%r21, %r12, 8;
	mov.u32 	%r22, _ZZ10stencil_v1PfS_jS_E4in_s;
	add.s32 	%r23, %r22, %r21;
	shl.b32 	%r24, %r15, 5;
	add.s32 	%r25, %r23, %r24;
	shl.b32 	%r26, %r19, 2;
	add.s32 	%r7, %r25, %r26;
	max.u32 	%r27, %r6, %r20;
	setp.ge.u32 	%p1, %r27, %r9;
	@%p1 bra 	$L__BB0_2;
	cvta.to.global.u64 	%rd4, %rd1;
	mad.lo.s32 	%r28, %r9, %r2, %r16;
	mad.lo.s32 	%r29, %r28, %r9, %r6;
	mul.wide.u32 	%rd5, %r29, 4;
	add.s64 	%rd6, %rd4, %rd5;
	ld.global.f32 	%f1, [%rd6];
	st.shared.f32 	[%r7], %f1;
$L__BB0_2:
	bar.sync 	0;
	setp.eq.s32 	%p2, %r2, 0;
	add.s32 	%r30, %r9, -1;
	setp.ge.u32 	%p3, %r2, %r30;
	setp.eq.s32 	%p4, %r16, 0;
	or.pred  	%p5, %p2, %p4;
	or.pred  	%p6, %p5, %p3;
	setp.ge.u32 	%p7, %r16, %r30;
	or.pred  	%p8, %p7, %p6;
	setp.eq.s32 	%p9, %r6, 0;
	or.pred  	%p10, %p9, %p8;
	setp.ge.u32 	%p11, %r6, %r30;
	or.pred  	%p12, %p11, %p10;
	@%p12 bra 	$L__BB0_5;
	max.u32 	%r31, %r1, %r3;
	max.u32 	%r32, %r5, %r31;
	setp.gt.u32 	%p13, %r32, 5;
	@%p13 bra 	$L__BB0_5;
	cvta.to.global.u64 	%rd7, %rd3;
	ld.global.f32 	%f2, [%rd7];
	ld.shared.f32 	%f3, [%r7];
	ld.global.f32 	%f4, [%rd7+4];
	ld.shared.f32 	%f5, [%r7+-4];
	mul.f32 	%f6, %f4, %f5;
	fma.rn.f32 	%f7, %f2, %f3, %f6;
	ld.global.f32 	%f8, [%rd7+8];
	ld.shared.f32 	%f9, [%r7+4];
	fma.rn.f32 	%f10, %f8, %f9, %f7;
	ld.global.f32 	%f11, [%rd7+12];
	ld.shared.f32 	%f12, [%r7+-32];
	fma.rn.f32 	%f13, %f11, %f12, %f10;
	ld.global.f32 	%f14, [%rd7+16];
	ld.shared.f32 	%f15, [%r7+32];
	fma.rn.f32 	%f16, %f14, %f15, %f13;
	ld.global.f32 	%f17, [%rd7+20];
	ld.shared.f32 	%f18, [%r7+-256];
	fma.rn.f32 	%f19, %f17, %f18, %f16;
	ld.global.f32 	%f20, [%rd7+24];
	ld.shared.f32 	%f21, [%r7+256];
	fma.rn.f32 	%f22, %f20, %f21, %f19;
	mad.lo.s32 	%r33, %r9, %r2, %r16;
	mad.lo.s32 	%r34, %r33, %r9, %r6;
	cvta.to.global.u64 	%rd8, %rd2;
	mul.wide.u32 	%rd9, %r34, 4;
	add.s64 	%rd10, %rd8, %rd9;
	st.global.f32 	[%rd10], %f22;
$L__BB0_5:
	ret;

}
	// .globl	_Z10stencil_v2PfS_jS_
.visible .entry _Z10stencil_v2PfS_jS_(
	.param .u64 .ptr .align 1 _Z10stencil_v2PfS_jS__param_0,
	.param .u64 .ptr .align 1 _Z10stencil_v2PfS_jS__param_1,
	.param .u32 _Z10stencil_v2PfS_jS__param_2,
	.param .u64 .ptr .align 1 _Z10stencil_v2PfS_jS__param_3
)
{
	.reg .pred 	%p<57>;
	.reg .b32 	%r<89>;
	.reg .b32 	%f<51>;
	.reg .b64 	%rd<19>;
	// demoted variable
	.shared .align 4 .b8 _ZZ10stencil_v2PfS_jS_E8inPrev_s[256];
	// demoted variable
	.shared .align 4 .b8 _ZZ10stencil_v2PfS_jS_E8inCurr_s[256];
	// demoted variable
	.shared .align 4 .b8 _ZZ10stencil_v2PfS_jS_E8inNext_s[256];
	ld.param.u64 	%rd4, [_Z10stencil_v2PfS_jS__param_0];
	ld.param.u64 	%rd5, [_Z10stencil_v2PfS_jS__param_1];
	ld.param.u32 	%r31, [_Z10stencil_v2PfS_jS__param_2];
	ld.param.u64 	%rd6, [_Z10stencil_v2PfS_jS__param_3];
	cvta.to.global.u64 	%rd1, %rd5;
	cvta.to.global.u64 	%rd2, %rd6;
	cvta.to.global.u64 	%rd3, %rd4;
	mov.u32 	%r32, %ctaid.z;
	shl.b32 	%r2, %r32, 3;
	mov.u32 	%r33, %ctaid.y;
	shl.b32 	%r3, %r33, 3;
	mov.u32 	%r4, %tid.x;
	add.s32 	%r34, %r3, %r4;
	add.s32 	%r6, %r34, -1;
	setp.eq.s32 	%p2, %r34, 0;
	mov.u32 	%r35, %ctaid.x;
	shl.b32 	%r7, %r35, 3;
	mov.u32 	%r8, %tid.y;
	add.s32 	%r36, %r8, %r7;
	add.s32 	%r9, %r36, -1;
	setp.eq.s32 	%p3, %r32, 0;
	add.s32 	%r10, %r2, -1;
	setp.ge.u32 	%p4, %r10, %r31;
	or.pred  	%p5, %p3, %p2;
	or.pred  	%p6, %p5, %p4;
	setp.ge.u32 	%p7, %r6, %r31;
	or.pred  	%p8, %p6, %p7;
	setp.lt.s32 	%p9, %r9, 0;
	or.pred  	%p10, %p9, %p8;
	setp.ge.u32 	%p11, %r9, %r31;
	shl.b32 	%r37, %r8, 5;
	mov.u32 	%r38, _ZZ10stencil_v2PfS_jS_E8inPrev_s;
	add.s32 	%r39, %r38, %r37;
	shl.b32 	%r40, %r4, 2;
	add.s32 	%r11, %r39, %r40;
	or.pred  	%p12, %p11, %p10;
	@%p12 bra 	$L__BB1_2;
	mad.lo.s32 	%r41, %r31, %r10, %r6;
	mad.lo.s32 	%r42, %r41, %r31, %r9;
	mul.wide.u32 	%rd7, %r42, 4;
	add.s64 	%rd8, %rd3, %rd7;
	ld.global.f32 	%f1, [%rd8];
	st.shared.f32 	[%r11], %f1;
$L__BB1_2:
	setp.ge.u32 	%p13, %r9, %r31;
	setp.lt.s32 	%p14, %r9, 0;
	setp.eq.s32 	%p15, %r34, 0;
	max.u32 	%r43, %r2, %r6;
	setp.ge.u32 	%p16, %r43, %r31;
	or.pred  	%p17, %p16, %p15;
	or.pred  	%p18, %p14, %p17;
	mov.u32 	%r45, _ZZ10stencil_v2PfS_jS_E8inCurr_s;
	add.s32 	%r46, %r45, %r37;
	add.s32 	%r12, %r46, %r40;
	or.pred  	%p19, %p13, %p18;
	@%p19 bra 	$L__BB1_4;
	mad.lo.s32 	%r48, %r31, %r2, %r6;
	mad.lo.s32 	%r49, %r48, %r31, %r9;
	mul.wide.u32 	%rd9, %r49, 4;
	add.s64 	%rd10, %rd3, %rd9;
	ld.global.f32 	%f2, [%rd10];
	st.shared.f32 	[%r12], %f2;
$L__BB1_4:
	mov.u32 	%r52, _ZZ10stencil_v2PfS_jS_E8inNext_s;
	add.s32 	%r53, %r52, %r37;
	add.s32 	%r13, %r53, %r40;
	add.s32 	%r14, %r31, -1;
	add.s32 	%r55, %r8, -7;
	add.s32 	%r56, %r4, -7;
	min.u32 	%r57, %r55, %r56;
	setp.lt.u32 	%p1, %r57, -6;
	add.s32 	%r88, %r2, 1;
	add.s32 	%r58, %r2, 2;
	mad.lo.s32 	%r59, %r31, %r58, %r4;
	add.s32 	%r60, %r59, %r3;
	add.s32 	%r61, %r60, -1;
	mad.lo.s32 	%r62, %r31, %r61, %r8;
	add.s32 	%r87, %r62, %r7;
	mul.lo.s32 	%r63, %r31, %r31;
	shl.b32 	%r17, %r63, 1;
	mad.lo.s32 	%r64, %r31, %r2, %r31;
	add.s32 	%r65, %r4, %r64;
	add.s32 	%r66, %r65, %r3;
	add.s32 	%r67, %r66, -1;
	mad.lo.s32 	%r68, %r31, %r67, %r8;
	add.s32 	%r85, %r68, %r7;
	mul.lo.s32 	%r69, %r32, %r31;
	shl.b32 	%r70, %r69, 3;
	add.s32 	%r71, %r4, %r70;
	add.s32 	%r72, %r71, %r3;
	add.s32 	%r73, %r72, -1;
	mad.lo.s32 	%r74, %r31, %r73, %r8;
	add.s32 	%r84, %r74, %r7;
	mov.b32 	%r86, 2;
$L__BB1_5:
	setp.ge.u32 	%p20, %r9, %r31;
	setp.lt.s32 	%p21, %r9, 0;
	setp.eq.s32 	%p22, %r34, 0;
	max.u32 	%r75, %r88, %r6;
	setp.ge.u32 	%p23, %r75, %r31;
	or.pred  	%p24, %p23, %p22;
	or.pred  	%p25, %p21, %p24;
	or.pred  	%p26, %p25, %p20;
	@%p26 bra 	$L__BB1_7;
	add.s32 	%r76, %r85, -1;
	mul.wide.u32 	%rd11, %r76, 4;
	add.s64 	%rd12, %rd3, %rd11;
	ld.global.f32 	%f3, [%rd12];
	st.shared.f32 	[%r13], %f3;
$L__BB1_7:
	setp.lt.u32 	%p27, %r6, %r14;
	setp.gt.u32 	%p28, %r34, 1;
	bar.sync 	0;
	setp.ne.s32 	%p29, %r88, 1;
	add.s32 	%r77, %r88, -1;
	setp.lt.u32 	%p30, %r77, %r14;
	and.pred  	%p31, %p29, %p30;
	and.pred  	%p32, %p28, %p31;
	and.pred  	%p33, %p32, %p27;
	setp.gt.s32 	%p34, %r9, 0;
	setp.lt.u32 	%p35, %r9, %r14;
	and.pred  	%p36, %p34, %p35;
	and.pred  	%p37, %p33, %p36;
	not.pred 	%p38, %p37;
	or.pred  	%p39, %p38, %p1;
	@%p39 bra 	$L__BB1_9;
	ld.global.f32 	%f4, [%rd2];
	ld.shared.f32 	%f5, [%r12];
	ld.global.f32 	%f6, [%rd2+4];
	ld.shared.f32 	%f7, [%r12+4];
	mul.f32 	%f8, %f6, %f7;
	fma.rn.f32 	%f9, %f4, %f5, %f8;
	ld.global.f32 	%f10, [%rd2+8];
	ld.shared.f32 	%f11, [%r12+32];
	fma.rn.f32 	%f12, %f10, %f11, %f9;
	ld.global.f32 	%f13, [%rd2+12];
	ld.shared.f32 	%f14, [%r12+36];
	fma.rn.f32 	%f15, %f13, %f14, %f12;
	ld.global.f32 	%f16, [%rd2+16];
	ld.shared.f32 	%f17, [%r11+32];
	fma.rn.f32 	%f18, %f16, %f17, %f15;
	ld.global.f32 	%f19, [%rd2+20];
	ld.shared.f32 	%f20, [%r11+36];
	fma.rn.f32 	%f21, %f19, %f20, %f18;
	ld.global.f32 	%f22, [%rd2+24];
	ld.shared.f32 	%f23, [%r13+32];
	fma.rn.f32 	%f24, %f22, %f23, %f21;
	add.s32 	%r78, %r84, -1;
	mul.wide.u32 	%rd13, %r78, 4;
	add.s64 	%rd14, %rd1, %rd13;
	st.global.f32 	[%rd14], %f24;
$L__BB1_9:
	setp.ge.u32 	%p40, %r9, %r31;
	setp.lt.s32 	%p41, %r9, 0;
	setp.eq.s32 	%p42, %r34, 0;
	bar.sync 	0;
	ld.shared.f32 	%f25, [%r12];
	st.shared.f32 	[%r11], %f25;
	ld.shared.f32 	%f26, [%r13];
	st.shared.f32 	[%r12], %f26;
	add.s32 	%r79, %r88, 1;
	max.u32 	%r80, %r79, %r6;
	setp.ge.u32 	%p43, %r80, %r31;
	or.pred  	%p44, %p43, %p42;
	or.pred  	%p45, %p41, %p44;
	or.pred  	%p46, %p45, %p40;
	@%p46 bra 	$L__BB1_11;
	add.s32 	%r81, %r87, -1;
	mul.wide.u32 	%rd15, %r81, 4;
	add.s64 	%rd16, %rd3, %rd15;
	ld.global.f32 	%f27, [%rd16];
	st.shared.f32 	[%r13], %f27;
$L__BB1_11:
	setp.gt.u32 	%p47, %r34, 1;
	bar.sync 	0;
	setp.lt.u32 	%p48, %r75, %r14;
	and.pred  	%p49, %p48, %p47;
	setp.gt.s32 	%p50, %r9, 0;
	setp.lt.u32 	%p51, %r9, %r14;
	and.pred  	%p52, %p50, %p51;
	and.pred  	%p53, %p49, %p52;
	not.pred 	%p54, %p53;
	or.pred  	%p55, %p54, %p1;
	@%p55 bra 	$L__BB1_13;
	ld.global.f32 	%f28, [%rd2];
	ld.shared.f32 	%f29, [%r12];
	ld.global.f32 	%f30, [%rd2+4];
	ld.shared.f32 	%f31, [%r12+4];
	mul.f32 	%f32, %f30, %f31;
	fma.rn.f32 	%f33, %f28, %f29, %f32;
	ld.global.f32 	%f34, [%rd2+8];
	ld.shared.f32 	%f35, [%r12+32];
	fma.rn.f32 	%f36, %f34, %f35, %f33;
	ld.global.f32 	%f37, [%rd2+12];
	ld.shared.f32 	%f38, [%r12+36];
	fma.rn.f32 	%f39, %f37, %f38, %f36;
	ld.global.f32 	%f40, [%rd2+16];
	ld.shared.f32 	%f41, [%r11+32];
	fma.rn.f32 	%f42, %f40, %f41, %f39;
	ld.global.f32 	%f43, [%rd2+20];
	ld.shared.f32 	%f44, [%r11+36];
	fma.rn.f32 	%f45, %f43, %f44, %f42;
	ld.global.f32 	%f46, [%rd2+24];
	ld.shared.f32 	%f47, [%r13+32];
	fma.rn.f32 	%f48, %f46, %f47, %f45;
	add.s32 	%r83, %r85, -1;
	mul.wide.u32 	%rd17, %r83, 4;
	add.s64 	%rd18, %rd1, %rd17;
	st.global.f32 	[%rd18], %f48;
$L__BB1_13:
	bar.sync 	0;
	ld.shared.f32 	%f49, [%r12];
	st.shared.f32 	[%r11], %f49;
	ld.shared.f32 	%f50, [%r13];
	st.shared.f32 	[%r12], %f50;
	add.s32 	%r88, %r88, 2;
	add.s32 	%r87, %r87, %r17;
	add.s32 	%r86, %r86, 2;
	add.s32 	%r85, %r85, %r17;
	add.s32 	%r84, %r84, %r17;
	setp.ne.s32 	%p56, %r86, 10;
	@%p56 bra 	$L__BB1_5;
	ret;

}
	// .globl	_Z10stencil_v3PfS_jS_
.visible .entry _Z10stencil_v3PfS_jS_(
	.param .u64 .ptr .align 1 _Z10stencil_v3PfS_jS__param_0,
	.param .u64 .ptr .align 1 _Z10stencil_v3PfS_jS__param_1,
	.param .u32 _Z10stencil_v3PfS_jS__param_2,
	.param .u64 .ptr .align 1 _Z10stencil_v3PfS_jS__param_3
)
{
	.reg .pred 	%p<57>;
	.reg .b32 	%r<79>;
	.reg .b32 	%f<60>;
	.reg .b64 	%rd<19>;
	// demoted variable
	.shared .align 4 .b8 _ZZ10stencil_v3PfS_jS_E8inCurr_s[256];
	ld.param.u64 	%rd4, [_Z10stencil_v3PfS_jS__param_0];
	ld.param.u64 	%rd5, [_Z10stencil_v3PfS_jS__param_1];
	ld.param.u32 	%r29, [_Z10stencil_v3PfS_jS__param_2];
	ld.param.u64 	%rd6, [_Z10stencil_v3PfS_jS__param_3];
	cvta.to.global.u64 	%rd1, %rd5;
	cvta.to.global.u64 	%rd2, %rd6;
	cvta.to.global.u64 	%rd3, %rd4;
	mov.u32 	%r30, %ctaid.z;
	shl.b32 	%r2, %r30, 3;
	mov.u32 	%r31, %ctaid.y;
	shl.b32 	%r3, %r31, 3;
	mov.u32 	%r4, %tid.y;
	add.s32 	%r32, %r3, %r4;
	add.s32 	%r6, %r32, -1;
	setp.eq.s32 	%p2, %r32, 0;
	mov.u32 	%r33, %ctaid.x;
	shl.b32 	%r7, %r33, 3;
	mov.u32 	%r8, %tid.x;
	add.s32 	%r34, %r8, %r7;
	add.s32 	%r9, %r34, -1;
	setp.eq.s32 	%p3, %r30, 0;
	add.s32 	%r10, %r2, -1;
	setp.ge.u32 	%p4, %r10, %r29;
	or.pred  	%p5, %p3, %p2;
	or.pred  	%p6, %p5, %p4;
	setp.ge.u32 	%p7, %r6, %r29;
	or.pred  	%p8, %p6, %p7;
	setp.lt.s32 	%p9, %r9, 0;
	or.pred  	%p10, %p9, %p8;
	setp.ge.u32 	%p11, %r9, %r29;
	or.pred  	%p12, %p11, %p10;
	@%p12 bra 	$L__BB2_2;
	mad.lo.s32 	%r35, %r29, %r10, %r6;
	mad.lo.s32 	%r36, %r35, %r29, %r9;
	mul.wide.u32 	%rd7, %r36, 4;
	add.s64 	%rd8, %rd3, %rd7;
	ld.global.f32 	%f57, [%rd8];
$L__BB2_2:
	setp.ge.u32 	%p13, %r9, %r29;
	setp.lt.s32 	%p14, %r9, 0;
	setp.eq.s32 	%p15, %r32, 0;
	max.u32 	%r37, %r2, %r6;
	setp.ge.u32 	%p16, %r37, %r29;
	or.pred  	%p17, %p16, %p15;
	or.pred  	%p18, %p14, %p17;
	shl.b32 	%r38, %r4, 5;
	mov.u32 	%r39, _ZZ10stencil_v3PfS_jS_E8inCurr_s;
	add.s32 	%r40, %r39, %r38;
	shl.b32 	%r41, %r8, 2;
	add.s32 	%r11, %r40, %r41;
	or.pred  	%p19, %p13, %p18;
	@%p19 bra 	$L__BB2_4;
	mad.lo.s32 	%r42, %r29, %r2, %r6;
	mad.lo.s32 	%r43, %r42, %r29, %r9;
	mul.wide.u32 	%rd9, %r43, 4;
	add.s64 	%rd10, %rd3, %rd9;
	ld.global.f32 	%f56, [%rd10];
	st.shared.f32 	[%r11], %f56;
$L__BB2_4:
	add.s32 	%r12, %r29, -1;
	add.s32 	%r45, %r4, -7;
	add.s32 	%r46, %r8, -7;
	min.u32 	%r47, %r45, %r46;
	setp.lt.u32 	%p1, %r47, -6;
	add.s32 	%r78, %r2, 1;
	add.s32 	%r48, %r2, 2;
	mad.lo.s32 	%r49, %r29, %r48, %r4;
	add.s32 	%r50, %r49, %r3;
	add.s32 	%r51, %r50, -1;
	mad.lo.s32 	%r52, %r29, %r51, %r8;
	add.s32 	%r77, %r52, %r7;
	mul.lo.s32 	%r53, %r29, %r29;
	shl.b32 	%r15, %r53, 1;
	mad.lo.s32 	%r54, %r29, %r2, %r29;
	add.s32 	%r55, %r4, %r54;
	add.s32 	%r56, %r55, %r3;
	add.s32 	%r57, %r56, -1;
	mad.lo.s32 	%r58, %r29, %r57, %r8;
	add.s32 	%r75, %r58, %r7;
	mul.lo.s32 	%r59, %r30, %r29;
	shl.b32 	%r60, %r59, 3;
	add.s32 	%r61, %r4, %r60;
	add.s32 	%r62, %r61, %r3;
	add.s32 	%r63, %r62, -1;
	mad.lo.s32 	%r64, %r29, %r63, %r8;
	add.s32 	%r74, %r64, %r7;
	mov.b32 	%r76, 2;
$L__BB2_5:
	setp.ge.u32 	%p20, %r9, %r29;
	setp.lt.s32 	%p21, %r9, 0;
	setp.eq.s32 	%p22, %r32, 0;
	max.u32 	%r65, %r78, %r6;
	setp.ge.u32 	%p23, %r65, %r29;
	or.pred  	%p24, %p23, %p22;
	or.pred  	%p25, %p21, %p24;
	or.pred  	%p26, %p25, %p20;
	@%p26 bra 	$L__BB2_7;
	add.s32 	%r66, %r75, -1;
	mul.wide.u32 	%rd11, %r66, 4;
	add.s64 	%rd12, %rd3, %rd11;
	ld.global.f32 	%f58, [%rd12];
$L__BB2_7:
	mov.f32 	%f9, %f58;
	setp.lt.u32 	%p27, %r6, %r12;
	setp.gt.u32 	%p28, %r32, 1;
	bar.sync 	0;
	setp.ne.s32 	%p29, %r78, 1;
	add.s32 	%r67, %r78, -1;
	setp.lt.u32 	%p30, %r67, %r12;
	and.pred  	%p31, %p29, %p30;
	and.pred  	%p32, %p28, %p31;
	and.pred  	%p33, %p32, %p27;
	setp.gt.s32 	%p34, %r9, 0;
	setp.lt.u32 	%p35, %r9, %r12;
	and.pred  	%p36, %p34, %p35;
	and.pred  	%p37, %p33, %p36;
	not.pred 	%p38, %p37;
	or.pred  	%p39, %p38, %p1;
	@%p39 bra 	$L__BB2_9;
	ld.global.f32 	%f15, [%rd2];
	ld.shared.f32 	%f16, [%r11+-4];
	ld.global.f32 	%f17, [%rd2+4];
	ld.shared.f32 	%f18, [%r11+4];
	mul.f32 	%f19, %f17, %f18;
	fma.rn.f32 	%f20, %f15, %f16, %f19;
	ld.global.f32 	%f21, [%rd2+8];
	ld.shared.f32 	%f22, [%r11+32];
	fma.rn.f32 	%f23, %f21, %f22, %f20;
	ld.global.f32 	%f24, [%rd2+12];
	ld.shared.f32 	%f25, [%r11+36];
	fma.rn.f32 	%f26, %f24, %f25, %f23;
	ld.global.f32 	%f27, [%rd2+16];
	ld.shared.f32 	%f28, [%r11+-32];
	fma.rn.f32 	%f29, %f27, %f28, %f26;
	ld.global.f32 	%f30, [%rd2+20];
	fma.rn.f32 	%f31, %f57, %f30, %f29;
	ld.global.f32 	%f32, [%rd2+24];
	fma.rn.f32 	%f33, %f9, %f32, %f31;
	add.s32 	%r68, %r74, -1;
	mul.wide.u32 	%rd13, %r68, 4;
	add.s64 	%rd14, %rd1, %rd13;
	st.global.f32 	[%rd14], %f33;
$L__BB2_9:
	setp.ge.u32 	%p40, %r9, %r29;
	setp.lt.s32 	%p41, %r9, 0;
	setp.eq.s32 	%p42, %r32, 0;
	bar.sync 	0;
	st.shared.f32 	[%r11], %f9;
	add.s32 	%r69, %r78, 1;
	max.u32 	%r70, %r69, %r6;
	setp.ge.u32 	%p43, %r70, %r29;
	or.pred  	%p44, %p43, %p42;
	or.pred  	%p45, %p41, %p44;
	or.pred  	%p46, %p45, %p40;
	mov.f32 	%f58, %f9;
	@%p46 bra 	$L__BB2_11;
	add.s32 	%r71, %r77, -1;
	mul.wide.u32 	%rd15, %r71, 4;
	add.s64 	%rd16, %rd3, %rd15;
	ld.global.f32 	%f58, [%rd16];
$L__BB2_11:
	setp.gt.u32 	%p47, %r32, 1;
	bar.sync 	0;
	setp.lt.u32 	%p48, %r65, %r12;
	and.pred  	%p49, %p48, %p47;
	setp.gt.s32 	%p50, %r9, 0;
	setp.lt.u32 	%p51, %r9, %r12;
	and.pred  	%p52, %p50, %p51;
	and.pred  	%p53, %p49, %p52;
	not.pred 	%p54, %p53;
	or.pred  	%p55, %p54, %p1;
	@%p55 bra 	$L__BB2_13;
	ld.global.f32 	%f34, [%rd2];
	ld.shared.f32 	%f35, [%r11+-4];
	ld.global.f32 	%f36, [%rd2+4];
	ld.shared.f32 	%f37, [%r11+4];
	mul.f32 	%f38, %f36, %f37;
	fma.rn.f32 	%f39, %f34, %f35, %f38;
	ld.global.f32 	%f40, [%rd2+8];
	ld.shared.f32 	%f41, [%r11+32];
	fma.rn.f32 	%f42, %f40, %f41, %f39;
	ld.global.f32 	%f43, [%rd2+12];
	ld.shared.f32 	%f44, [%r11+36];
	fma.rn.f32 	%f45, %f43, %f44, %f42;
	ld.global.f32 	%f46, [%rd2+16];
	ld.shared.f32 	%f47, [%r11+-32];
	fma.rn.f32 	%f48, %f46, %f47, %f45;
	ld.global.f32 	%f49, [%rd2+20];
	fma.rn.f32 	%f50, %f56, %f49, %f48;
	ld.global.f32 	%f51, [%rd2+24];
	fma.rn.f32 	%f52, %f58, %f51, %f50;
	add.s32 	%r73, %r75, -1;
	mul.wide.u32 	%rd17, %r73, 4;
	add.s64 	%rd18, %rd1, %rd17;
	st.global.f32 	[%rd18], %f52;
$L__BB2_13:
	bar.sync 	0;
	st.shared.f32 	[%r11], %f58;
	add.s32 	%r78, %r78, 2;
	add.s32 	%r77, %r77, %r15;
	add.s32 	%r76, %r76, 2;
	add.s32 	%r75, %r75, %r15;
	add.s32 	%r74, %r74, %r15;
	setp.ne.s32 	%p56, %r76, 10;
	mov.f32 	%f56, %f58;
	mov.f32 	%f57, %f9;
	@%p56 bra 	$L__BB2_5;
	ret;

}
	// .globl	_Z13stencil_naiveIfEvPT_S1_S1_j
.visible .entry _Z13stencil_naiveIfEvPT_S1_S1_j(
	.param .u64 .ptr .align 1 _Z13stencil_naiveIfEvPT_S1_S1_j_param_0,
	.param .u64 .ptr .align 1 _Z13stencil_naiveIfEvPT_S1_S1_j_param_1,
	.param .u64 .ptr .align 1 _Z13stencil_naiveIfEvPT_S1_S1_j_param_2,
	.param .u32 _Z13stencil_naiveIfEvPT_S1_S1_j_param_3
)
{
	.reg .pred 	%p<12>;
	.reg .b32 	%r<33>;
	.reg .b32 	%f<19>;
	.reg .b64 	%rd<21>;

	ld.param.u64 	%rd1, [_Z13stencil_naiveIfEvPT_S1_S1_j_param_0];
	ld.param.u64 	%rd2, [_Z13stencil_naiveIfEvPT_S1_S1_j_param_1];
	ld.param.u64 	%rd3, [_Z13stencil_naiveIfEvPT_S1_S1_j_param_2];
	ld.param.u32 	%r4, [_Z13stencil_naiveIfEvPT_S1_S1_j_param_3];
	mov.u32 	%r5, %ctaid.x;
	mov.u32 	%r6, %ntid.x;
	mov.u32 	%r7, %tid.x;
	mad.lo.s32 	%r1, %r5, %r6, %r7;
	mov.u32 	%r8, %ctaid.y;
	mov.u32 	%r9, %ntid.y;
	mov.u32 	%r10, %tid.y;
	mad.lo.s32 	%r2, %r8, %r9, %r10;
	mov.u32 	%r11, %ctaid.z;
	mov.u32 	%r12, %ntid.z;
	mov.u32 	%r13, %tid.z;
	mad.lo.s32 	%r3, %r11, %r12, %r13;
	setp.eq.s32 	%p1, %r1, 0;
	add.s32 	%r14, %r4, -1;
	setp.ge.u32 	%p2, %r1, %r14;
	setp.eq.s32 	%p3, %r2, 0;
	or.pred  	%p4, %p1, %p3;
	or.pred  	%p5, %p4, %p2;
	setp.ge.u32 	%p6, %r2, %r14;
	or.pred  	%p7, %p6, %p5;
	setp.eq.s32 	%p8, %r3, 0;
	or.pred  	%p9, %p8, %p7;
	setp.ge.u32 	%p10, %r3, %r14;
	or.pred  	%p11, %p10, %p9;
	@%p11 bra 	$L__BB3_2;
	cvta.to.global.u64 	%rd4, %rd2;
	cvta.to.global.u64 	%rd5, %rd1;
	cvta.to.global.u64 	%rd6, %rd3;
	ld.global.f32 	%f1, [%rd4];
	add.s32 	%r15, %r1, -1;
	mul.lo.s32 	%r16, %r4, %r15;
	mul.lo.s32 	%r17, %r4, %r2;
	add.s32 	%r18, %r17, %r3;
	mad.lo.s32 	%r19, %r16, %r4, %r18;
	mul.wide.u32 	%rd7, %r19, 4;
	add.s64 	%rd8, %rd5, %rd7;
	ld.global.f32 	%f2, [%rd8];
	ld.global.f32 	%f3, [%rd4+4];
	shl.b32 	%r20, %r4, 1;
	add.s32 	%r21, %r16, %r20;
	mad.lo.s32 	%r22, %r21, %r4, %r18;
	mul.wide.u32 	%rd9, %r22, 4;
	add.s64 	%rd10, %rd5, %rd9;
	ld.global.f32 	%f4, [%rd10];
	mul.f32 	%f5, %f3, %f4;
	fma.rn.f32 	%f6, %f1, %f2, %f5;
	ld.global.f32 	%f7, [%rd4+8];
	sub.s32 	%r23, %r21, %r4;
	mul.lo.s32 	%r24, %r23, %r4;
	sub.s32 	%r25, %r17, %r4;
	add.s32 	%r26, %r25, %r3;
	add.s32 	%r27, %r26, %r24;
	mul.wide.u32 	%rd11, %r27, 4;
	add.s64 	%rd12, %rd5, %rd11;
	ld.global.f32 	%f8, [%rd12];
	fma.rn.f32 	%f9, %f7, %f8, %f6;
	ld.global.f32 	%f10, [%rd4+12];
	add.s32 	%r28, %r18, %r4;
	add.s32 	%r29, %r28, %r24;
	mul.wide.u32 	%rd13, %r29, 4;
	add.s64 	%rd14, %rd5, %rd13;
	ld.global.f32 	%f11, [%rd14];
	fma.rn.f32 	%f12, %f10, %f11, %f9;
	ld.global.f32 	%f13, [%rd4+16];
	add.s32 	%r30, %r27, %r4;
	add.s32 	%r31, %r30, -1;
	mul.wide.u32 	%rd15, %r31, 4;
	add.s64 	%rd16, %rd5, %rd15;
	ld.global.f32 	%f14, [%rd16];
	fma.rn.f32 	%f15, %f13, %f14, %f12;
	ld.global.f32 	%f16, [%rd4+20];
	add.s32 	%r32, %r30, 1;
	mul.wide.u32 	%rd17, %r32, 4;
	add.s64 	%rd18, %rd5, %rd17;
	ld.global.f32 	%f17, [%rd18];
	fma.rn.f32 	%f18, %f16, %f17, %f15;
	mul.wide.u32 	%rd19, %r30, 4;
	add.s64 	%rd20, %rd6, %rd19;
	st.global.f32 	[%rd20], %f18;
$L__BB3_2:
	ret;

}
	// .globl	_ZN3cub18CUB_300001_SM_10006detail11EmptyKernelIvEEvv
.visible .entry _ZN3cub18CUB_300001_SM_10006detail11EmptyKernelIvEEvv()
{


	ret;

}
	// .globl	_ZN3cub18CUB_300001_SM_10006detail8for_each13static_kernelINS2_12policy_hub_t12policy_500_tEmN6thrust24THRUST_300001_SM_1000_NS8cuda_cub20__uninitialized_fill7functorINS7_10device_ptrIfEEfEEEEvT0_T1_
.visible .entry _ZN3cub18CUB_300001_SM_10006detail8for_each13static_kernelINS2_12policy_hub_t12policy_500_tEmN6thrust24THRUST_300001_SM_1000_NS8cuda_cub20__uninitialized_fill7functorINS7_10device_ptrIfEEfEEEEvT0_T1_(
	.param .u64 _ZN3cub18CUB_300001_SM_10006detail8for_each13static_kernelINS2_12policy_hub_t12policy_500_tEmN6thrust24THRUST_300001_SM_1000_NS8cuda_cub20__uninitialized_fill7functorINS7_10device_ptrIfEEfEEEEvT0_T1__param_0,
	.param .align 8 .b8 _ZN3cub18CUB_300001_SM_10006detail8for_each13static_kernelINS2_12policy_hub_t12policy_500_tEmN6thrust24THRUST_300001_SM_1000_NS8cuda_cub20__uninitialized_fill7functorINS7_10device_ptrIfEEfEEEEvT0_T1__param_1[16]
)
.maxntid 256
{
	.reg .pred 	%p<4>;
	.reg .b16 	%rs<5>;
	.reg .b32 	%r<10>;
	.reg .b32 	%f<3>;
	.reg .b64 	%rd<16>;

	ld.param.f32 	%f2, [_ZN3cub18CUB_300001_SM_10006detail8for_each13static_kernelINS2_12policy_hub_t12policy_500_tEmN6thrust24THRUST_300001_SM_1000_NS8cuda_cub20__uninitialized_fill7functorINS7_10device_ptrIfEEfEEEEvT0_T1__param_1+8];
	ld.param.u64 	%rd4, [_ZN3cub18CUB_300001_SM_10006detail8for_each13static_kernelINS2_12policy_hub_t12policy_500_tEmN6thrust24THRUST_300001_SM_1000_NS8cuda_cub20__uninitialized_fill7functorINS7_10device_ptrIfEEfEEEEvT0_T1__param_1];
	ld.param.u64 	%rd5, [_ZN3cub18CUB_300001_SM_10006detail8for_each13static_kernelINS2_12policy_hub_t12policy_500_tEmN6thrust24THRUST_300001_SM_1000_NS8cuda_cub20__uninitialized_fill7functorINS7_10device_ptrIfEEfEEEEvT0_T1__param_0];
	mov.u32 	%r7, %ctaid.x;
	mul.wide.u32 	%rd1, %r7, 512;
	sub.s64 	%rd2, %rd5, %rd1;
	setp.lt.u64 	%p1, %rd2, 512;
	@%p1 bra 	$L__BB5_2;
	mov.u32 	%r9, %tid.x;
	cvta.to.global.u64 	%rd11, %rd4;
	cvt.u64.u32 	%rd12, %r9;
	add.s64 	%rd13, %rd1, %rd12;
	shl.b64 	%rd14, %rd13, 2;
	add.s64 	%rd15, %rd11, %rd14;
	st.global.f32 	[%rd15], %f2;
	st.global.f32 	[%rd15+1024], %f2;
	bra.uni 	$L__BB5_6;
$L__BB5_2:
	cvta.to.global.u64 	%rd6, %rd4;
	mov.u32 	%r1, %tid.x;
	cvt.u64.u32 	%rd7, %r1;
	setp.le.u64 	%p2, %rd2, %rd7;
	add.s64 	%rd8, %rd1, %rd7;
	shl.b64 	%rd9, %rd8, 2;
	add.s64 	%rd3, %rd6, %rd9;
	@%p2 bra 	$L__BB5_4;
	st.global.f32 	[%rd3], %f2;
$L__BB5_4:
	add.s32 	%r8, %r1, 256;
	cvt.u64.u32 	%rd10, %r8;
	setp.le.u64 	%p3, %rd2, %rd10;
	@%p3 bra 	$L__BB5_6;
	st.global.f32 	[%rd3+1024], %f2;
$L__BB5_6:
	ret;

}


// ===== COMPILED SASS (sm_100) =====

	.target	sm_100

	.elftype	@"ET_EXEC"


//--------------------- .note.nv.tkinfo           --------------------------
	.section	.note.nv.tkinfo,"",@"SHT_NOTE"
	.sectionflags	@"SHF_NOTE_NV_TKINFO"
	.tkinfo
        /*0018*/ 	.word	0x00000002
        /*0030*/ 	.string	""
        /*0030*/ 	.string	"ptxas"
        /*0030*/ 	.string	"Cuda compilation tools, release 13.0, V13.0.88"
        /*0030*/ 	.string	"Build cuda_13.0.r13.0/compiler.36424714_0"
        /*0030*/ 	.string	"-arch sm_100 -m 64 "



//--------------------- .note.nv.cuinfo           --------------------------
	.section	.note.nv.cuinfo,"",@"SHT_NOTE"
	.sectionflags	@"SHF_NOTE_NV_CUINFO"
        /*0018*/ 	.short	0x0002
        /*001a*/ 	.short	0x0064
        /*001c*/ 	.short	0x0082
	.zero		2


//--------------------- .nv.info                  --------------------------
	.section	.nv.info,"",@"SHT_CUDA_INFO"
	.align	4


	//----- nvinfo : EIATTR_REGCOUNT
	.align		4
        /*0000*/ 	.byte	0x04, 0x2f
        /*0002*/ 	.short	(.L_44 - .L_43)
	.align		4
.L_43:
        /*0004*/ 	.word	index@(_Z10stencil_v1PfS_jS_)
        /*0008*/ 	.word	0x00000019


	//----- nvinfo : EIATTR_FRAME_SIZE
	.align		4
.L_44:
        /*000c*/ 	.byte	0x04, 0x11
        /*000e*/ 	.short	(.L_46 - .L_45)
	.align		4
.L_45:
        /*0010*/ 	.word	index@(_Z10stencil_v1PfS_jS_)
        /*0014*/ 	.word	0x00000000


	//----- nvinfo : EIATTR_REGCOUNT
	.align		4
.L_46:
        /*0018*/ 	.byte	0x04, 0x2f
        /*001a*/ 	.short	(.L_48 - .L_47)
	.align		4
.L_47:
        /*001c*/ 	.word	index@(_Z10stencil_v2PfS_jS_)
        /*0020*/ 	.word	0x0000001f


	//----- nvinfo : EIATTR_FRAME_SIZE
	.align		4
.L_48:
        /*0024*/ 	.byte	0x04, 0x11
        /*0026*/ 	.short	(.L_50 - .L_49)
	.align		4
.L_49:
        /*0028*/ 	.word	index@(_Z10stencil_v2PfS_jS_)
        /*002c*/ 	.word	0x00000000


	//----- nvinfo : EIATTR_REGCOUNT
	.align		4
.L_50:
        /*0030*/ 	.byte	0x04, 0x2f
        /*0032*/ 	.short	(.L_52 - .L_51)
	.align		4
.L_51:
        /*0034*/ 	.word	index@(_Z10stencil_v3PfS_jS_)
        /*0038*/ 	.word	0x0000001f


	//----- nvinfo : EIATTR_FRAME_SIZE
	.align		4
.L_52:
        /*003c*/ 	.byte	0x04, 0x11
        /*003e*/ 	.short	(.L_54 - .L_53)
	.align		4
.L_53:
        /*0040*/ 	.word	index@(_Z10stencil_v3PfS_jS_)
        /*0044*/ 	.word	0x00000000


	//----- nvinfo : EIATTR_REGCOUNT
	.align		4
.L_54:
        /*0048*/ 	.byte	0x04, 0x2f
        /*004a*/ 	.short	(.L_56 - .L_55)
	.align		4
.L_55:
        /*004c*/ 	.word	index@(_Z13stencil_naiveIfEvPT_S1_S1_j)
        /*0050*/ 	.word	0x0000001c


	//----- nvinfo : EIATTR_FRAME_SIZE
	.align		4
.L_56:
        /*0054*/ 	.byte	0x04, 0x11
        /*0056*/ 	.short	(.L_58 - .L_57)
	.align		4
.L_57:
        /*0058*/ 	.word	index@(_Z13stencil_naiveIfEvPT_S1_S1_j)
        /*005c*/ 	.word	0x00000000


	//----- nvinfo : EIATTR_REGCOUNT
	.align		4
.L_58:
        /*0060*/ 	.byte	0x04, 0x2f
        /*0062*/ 	.short	(.L_60 - .L_59)
	.align		4
.L_59:
        /*0064*/ 	.word	index@(_ZN3cub18CUB_300001_SM_10006detail11EmptyKernelIvEEvv)
        /*0068*/ 	.word	0x00000004


	//----- nvinfo : EIATTR_FRAME_SIZE
	.align		4
.L_60:
        /*006c*/ 	.byte	0x04, 0x11
        /*006e*/ 	.short	(.L_62 - .L_61)
	.align		4
.L_61:
        /*0070*/ 	.word	index@(_ZN3cub18CUB_300001_SM_10006detail11EmptyKernelIvEEvv)
        /*0074*/ 	.word	0x00000000


	//----- nvinfo : EIATTR_REGCOUNT
	.align		4
.L_62:
        /*0078*/ 	.byte	0x04, 0x2f
        /*007a*/ 	.short	(.L_64 - .L_63)
	.align		4
.L_63:
        /*007c*/ 	.word	index@(_ZN3cub18CUB_300001_SM_10006detail8for_each13static_kernelINS2_12policy_hub_t12policy_500_tEmN6thrust24THRUST_300001_SM_1000_NS8cuda_cub20__uninitialized_fill7functorINS7_10device_ptrIfEEfEEEEvT0_T1_)
        /*0080*/ 	.word	0x00000008


	//----- nvinfo : EIATTR_FRAME_SIZE
	.align		4
.L_64:
        /*0084*/ 	.byte	0x04, 0x11
        /*0086*/ 	.short	(.L_66 - .L_65)
	.align		4
.L_65:
        /*0088*/ 	.word	index@(_ZN3cub18CUB_300001_SM_10006detail8for_each13static_kernelINS2_12policy_hub_t12policy_500_tEmN6thrust24THRUST_300001_SM_1000_NS8cuda_cub20__uninitialized_fill7functorINS7_10device_ptrIfEEfEEEEvT0_T1_)
        /*008c*/ 	.word	0x00000000


	//----- nvinfo : EIATTR_MIN_STACK_SIZE
	.align		4
.L_66:
        /*0090*/ 	.byte	0x04, 0x12
        /*0092*/ 	.short	(.L_68 - .L_67)
	.align		4
.L_67:
        /*0094*/ 	.word	index@(_ZN3cub18CUB_300001_SM_10006detail8for_each13static_kernelINS2_12policy_hub_t12policy_500_tEmN6thrust24THRUST_300001_SM_1000_NS8cuda_cub20__uninitialized_fill7functorINS7_10device_ptrIfEEfEEEEvT0_T1_)
        /*0098*/ 	.word	0x00000000


	//----- nvinfo : EIATTR_MIN_STACK_SIZE
	.align		4
.L_68:
        /*009c*/ 	.byte	0x04, 0x12
        /*009e*/ 	.short	(.L_70 - .L_69)
	.align		4
.L_69:
        /*00a0*/ 	.word	index@(_ZN3cub18CUB_300001_SM_10006detail11EmptyKernelIvEEvv)
        /*00a4*/ 	.word	0x00000000


	//----- nvinfo : EIATTR_MIN_STACK_SIZE
	.align		4
.L_70:
        /*00a8*/ 	.byte	0x04, 0x12
        /*00aa*/ 	.short	(.L_72 - .L_71)
	.align		4
.L_71:
        /*00ac*/ 	.word	index@(_Z13stencil_naiveIfEvPT_S1_S1_j)
        /*00b0*/ 	.word	0x00000000


	//----- nvinfo : EIATTR_MIN_STACK_SIZE
	.align		4
.L_72:
        /*00b4*/ 	.byte	0x04, 0x12
        /*00b6*/ 	.short	(.L_74 - .L_73)
	.align		4
.L_73:
        /*00b8*/ 	.word	index@(_Z10stencil_v3PfS_jS_)
        /*00bc*/ 	.word	0x00000000


	//----- nvinfo : EIATTR_MIN_STACK_SIZE
	.align		4
.L_74:
        /*00c0*/ 	.byte	0x04, 0x12
        /*00c2*/ 	.short	(.L_76 - .L_75)
	.align		4
.L_75:
        /*00c4*/ 	.word	index@(_Z10stencil_v2PfS_jS_)
        /*00c8*/ 	.word	0x00000000


	//----- nvinfo : EIATTR_MIN_STACK_SIZE
	.align		4
.L_76:
        /*00cc*/ 	.byte	0x04, 0x12
        /*00ce*/ 	.short	(.L_78 - .L_77)
	.align		4
.L_77:
        /*00d0*/ 	.word	index@(_Z10stencil_v1PfS_jS_)
        /*00d4*/ 	.word	0x00000000
.L_78:


//--------------------- .nv.compat                --------------------------
	.section	.nv.compat,"",@"SHT_CUDA_COMPAT_INFO"
	.align	4
        /*0000*/ 	.byte	0x02, 0x09, 0x00, 0x00, 0x02, 0x02, 0x01, 0x00, 0x02, 0x05, 0x05, 0x00, 0x03, 0x07, 0x01, 0x01
        /*0010*/ 	.byte	0x02, 0x03, 0x00, 0x00, 0x02, 0x06, 0x01, 0x00, 0x04, 0x0b, 0x08, 0x00, 0x09, 0x00, 0x00, 0x00
        /*0020*/ 	.byte	0x00, 0x00, 0x00, 0x00


//--------------------- .nv.info._ZN3cub18CUB_300001_SM_10006detail8for_each13static_kernelINS2_12policy_hub_t12policy_500_tEmN6thrust24THRUST_300001_SM_1000_NS8cuda_cub20__uninitialized_fill7functorINS7_10device_ptrIfEEfEEEEvT0_T1_ --------------------------
	.section	.nv.info._ZN3cub18CUB_300001_SM_10006detail8for_each13static_kernelINS2_12policy_hub_t12policy_500_tEmN6thrust24THRUST_300001_SM_1000_NS8cuda_cub20__uninitialized_fill7functorINS7_10device_ptrIfEEfEEEEvT0_T1_,"",@"SHT_CUDA_INFO"
	.sectionflags	@""
	.align	4


	//----- nvinfo : EIATTR_CUDA_API_VERSION
	.align		4
        /*0000*/ 	.byte	0x04, 0x37
        /*0002*/ 	.short	(.L_80 - .L_79)
.L_79:
        /*0004*/ 	.word	0x00000082


	//----- nvinfo : EIATTR_KPARAM_INFO
	.align		4
.L_80:
        /*0008*/ 	.byte	0x04, 0x17
        /*000a*/ 	.short	(.L_82 - .L_81)
.L_81:
        /*000c*/ 	.word	0x00000000
        /*0010*/ 	.short	0x0001
        /*0012*/ 	.short	0x0008
        /*0014*/ 	.byte	0x00, 0xf0, 0x41, 0x00


	//----- nvinfo : EIATTR_KPARAM_INFO
	.align		4
.L_82:
        /*0018*/ 	.byte	0x04, 0x17
        /*001a*/ 	.short	(.L_84 - .L_83)
.L_83:
        /*001c*/ 	.word	0x00000000
        /*0020*/ 	.short	0x0000
        /*0022*/ 	.short	0x0000
        /*0024*/ 	.byte	0x00, 0xf0, 0x21, 0x00


	//----- nvinfo : EIATTR_SPARSE_MMA_MASK
	.align		4
.L_84:
        /*0028*/ 	.byte	0x03, 0x50
        /*002a*/ 	.short	0x0000


	//----- nvinfo : EIATTR_MAXREG_COUNT
	.align		4
        /*002c*/ 	.byte	0x03, 0x1b
        /*002e*/ 	.short	0x00ff


	//----- nvinfo : EIATTR_MERCURY_ISA_VERSION
	.align		4
        /*0030*/ 	.byte	0x03, 0x5f
        /*0032*/ 	.short	0x0101


	//----- nvinfo : EIATTR_VRC_CTA_INIT_COUNT
	.align		4
        /*0034*/ 	.byte	0x02, 0x4a
	.zero		1
	.zero		1


	//----- nvinfo : EIATTR_EXIT_INSTR_OFFSETS
	.align		4
        /*0038*/ 	.byte	0x04, 0x1c
        /*003a*/ 	.short	(.L_86 - .L_85)


	//   ....[0]....
.L_85:
        /*003c*/ 	.word	0x00000130


	//   ....[1]....
        /*0040*/ 	.word	0x00000230


	//   ....[2]....
        /*0044*/ 	.word	0x00000260


	//----- nvinfo : EIATTR_MAX_THREADS
	.align		4
.L_86:
        /*0048*/ 	.byte	0x04, 0x05
        /*004a*/ 	.short	(.L_88 - .L_87)
.L_87:
        /*004c*/ 	.word	0x00000100
        /*0050*/ 	.word	0x00000001
        /*0054*/ 	.word	0x00000001


	//----- nvinfo : EIATTR_CBANK_PARAM_SIZE
	.align		4
.L_88:
        /*0058*/ 	.byte	0x03, 0x19
        /*005a*/ 	.short	0x0018


	//----- nvinfo : EIATTR_PARAM_CBANK
	.align		4
        /*005c*/ 	.byte	0x04, 0x0a
        /*005e*/ 	.short	(.L_90 - .L_89)
	.align		4
.L_89:
        /*0060*/ 	.word	index@(.nv.constant0._ZN3cub18CUB_300001_SM_10006detail8for_each13static_kernelINS2_12policy_hub_t12policy_500_tEmN6thrust24THRUST_300001_SM_1000_NS8cuda_cub20__uninitialized_fill7functorINS7_10device_ptrIfEEfEEEEvT0_T1_)
        /*0064*/ 	.short	0x0380
        /*0066*/ 	.short	0x0018


	//----- nvinfo : EIATTR_SW_WAR
	.align		4
.L_90:
        /*0068*/ 	.byte	0x04, 0x36
        /*006a*/ 	.short	(.L_92 - .L_91)
.L_91:
        /*006c*/ 	.word	0x00000008
.L_92:


//--------------------- .nv.info._ZN3cub18CUB_300001_SM_10006detail11EmptyKernelIvEEvv --------------------------
	.section	.nv.info._ZN3cub18CUB_300001_SM_10006detail11EmptyKernelIvEEvv,"",@"SHT_CUDA_INFO"
	.sectionflags	@""
	.align	4


	//----- nvinfo : EIATTR_CUDA_API_VERSION
	.align		4
        /*0000*/ 	.byte	0x04, 0x37
        /*0002*/ 	.short	(.L_94 - .L_93)
.L_93:
        /*0004*/ 	.word	0x00000082


	//----- nvinfo : EIATTR_SPARSE_MMA_MASK
	.align		4
.L_94:
        /*0008*/ 	.byte	0x03, 0x50
        /*000a*/ 	.short	0x0000


	//----- nvinfo : EIATTR_MAXREG_COUNT
	.align		4
        /*000c*/ 	.byte	0x03, 0x1b
        /*000e*/ 	.short	0x00ff


	//----- nvinfo : EIATTR_MERCURY_ISA_VERSION
	.align		4
        /*0010*/ 	.byte	0x03, 0x5f
        /*0012*/ 	.short	0x0101


	//----- nvinfo : EIATTR_VRC_CTA_INIT_COUNT
	.align		4
        /*0014*/ 	.byte	0x02, 0x4a
	.zero		1
	.zero		1


	//----- nvinfo : EIATTR_EXIT_INSTR_OFFSETS
	.align		4
        /*0018*/ 	.byte	0x04, 0x1c
        /*001a*/ 	.short	(.L_96 - .L_95)


	//   ....[0]....
.L_95:
        /*001c*/ 	.word	0x00000010


	//----- nvinfo : EIATTR_SW_WAR
	.align		4
.L_96:
        /*0020*/ 	.byte	0x04, 0x36
        /*0022*/ 	.short	(.L_98 - .L_97)
.L_97:
        /*0024*/ 	.word	0x00000008
.L_98:


//--------------------- .nv.info._Z13stencil_naiveIfEvPT_S1_S1_j --------------------------
	.section	.nv.info._Z13stencil_naiveIfEvPT_S1_S1_j,"",@"SHT_CUDA_INFO"
	.sectionflags	@""
	.align	4


	//----- nvinfo : EIATTR_CUDA_API_VERSION
	.align		4
        /*0000*/ 	.byte	0x04, 0x37
        /*0002*/ 	.short	(.L_100 - .L_99)
.L_99:
        /*0004*/ 	.word	0x00000082


	//----- nvinfo : EIATTR_KPARAM_INFO
	.align		4
.L_100:
        /*0008*/ 	.byte	0x04, 0x17
        /*000a*/ 	.short	(.L_102 - .L_101)
.L_101:
        /*000c*/ 	.word	0x00000000
        /*0010*/ 	.short	0x0003
        /*0012*/ 	.short	0x0018
        /*0014*/ 	.byte	0x00, 0xf0, 0x11, 0x00


	//----- nvinfo : EIATTR_KPARAM_INFO
	.align		4
.L_102:
        /*0018*/ 	.byte	0x04, 0x17
        /*001a*/ 	.short	(.L_104 - .L_103)
.L_103:
        /*001c*/ 	.word	0x00000000
        /*0020*/ 	.short	0x0002
        /*0022*/ 	.short	0x0010
        /*0024*/ 	.byte	0x00, 0xf5, 0x21, 0x00


	//----- nvinfo : EIATTR_KPARAM_INFO
	.align		4
.L_104:
        /*0028*/ 	.byte	0x04, 0x17
        /*002a*/ 	.short	(.L_106 - .L_105)
.L_105:
        /*002c*/ 	.word	0x00000000
        /*0030*/ 	.short	0x0001
        /*0032*/ 	.short	0x0008
        /*0034*/ 	.byte	0x00, 0xf5, 0x21, 0x00


	//----- nvinfo : EIATTR_KPARAM_INFO
	.align		4
.L_106:
        /*0038*/ 	.byte	0x04, 0x17
        /*003a*/ 	.short	(.L_108 - .L_107)
.L_107:
        /*003c*/ 	.word	0x00000000
        /*0040*/ 	.short	0x0000
        /*0042*/ 	.short	0x0000
        /*0044*/ 	.byte	0x00, 0xf5, 0x21, 0x00


	//----- nvinfo : EIATTR_SPARSE_MMA_MASK
	.align		4
.L_108:
        /*0048*/ 	.byte	0x03, 0x50
        /*004a*/ 	.short	0x0000


	//----- nvinfo : EIATTR_MAXREG_COUNT
	.align		4
        /*004c*/ 	.byte	0x03, 0x1b
        /*004e*/ 	.short	0x00ff


	//----- nvinfo : EIATTR_MERCURY_ISA_VERSION
	.align		4
        /*0050*/ 	.byte	0x03, 0x5f
        /*0052*/ 	.short	0x0101


	//----- nvinfo : EIATTR_VRC_CTA_INIT_COUNT
	.align		4
        /*0054*/ 	.byte	0x02, 0x4a
	.zero		1
	.zero		1


	//----- nvinfo : EIATTR_EXIT_INSTR_OFFSETS
	.align		4
        /*0058*/ 	.byte	0x04, 0x1c
        /*005a*/ 	.short	(.L_110 - .L_109)


	//   ....[0]....
.L_109:
        /*005c*/ 	.word	0x00000150


	//   ....[1]....
        /*0060*/ 	.word	0x00000430


	//----- nvinfo : EIATTR_CBANK_PARAM_SIZE
	.align		4
.L_110:
        /*0064*/ 	.byte	0x03, 0x19
        /*0066*/ 	.short	0x001c


	//----- nvinfo : EIATTR_PARAM_CBANK
	.align		4
        /*0068*/ 	.byte	0x04, 0x0a
        /*006a*/ 	.short	(.L_112 - .L_111)
	.align		4
.L_111:
        /*006c*/ 	.word	index@(.nv.constant0._Z13stencil_naiveIfEvPT_S1_S1_j)
        /*0070*/ 	.short	0x0380
        /*0072*/ 	.short	0x001c


	//----- nvinfo : EIATTR_SW_WAR
	.align		4
.L_112:
        /*0074*/ 	.byte	0x04, 0x36
        /*0076*/ 	.short	(.L_114 - .L_113)
.L_113:
        /*0078*/ 	.word	0x00000008
.L_114:


//--------------------- .nv.info._Z10stencil_v3PfS_jS_ --------------------------
	.section	.nv.info._Z10stencil_v3PfS_jS_,"",@"SHT_CUDA_INFO"
	.sectionflags	@""
	.align	4


	//----- nvinfo : EIATTR_CUDA_API_VERSION
	.align		4
        /*0000*/ 	.byte	0x04, 0x37
        /*0002*/ 	.short	(.L_116 - .L_115)
.L_115:
        /*0004*/ 	.word	0x00000082


	//----- nvinfo : EIATTR_KPARAM_INFO
	.align		4
.L_116:
        /*0008*/ 	.byte	0x04, 0x17
        /*000a*/ 	.short	(.L_118 - .L_117)
.L_117:
        /*000c*/ 	.word	0x00000000
        /*0010*/ 	.short	0x0003
        /*0012*/ 	.short	0x0018
        /*0014*/ 	.byte	0x00, 0xf5, 0x21, 0x00


	//----- nvinfo : EIATTR_KPARAM_INFO
	.align		4
.L_118:
        /*0018*/ 	.byte	0x04, 0x17
        /*001a*/ 	.short	(.L_120 - .L_119)
.L_119:
        /*001c*/ 	.word	0x00000000
        /*0020*/ 	.short	0x0002
        /*0022*/ 	.short	0x0010
        /*0024*/ 	.byte	0x00, 0xf0, 0x11, 0x00


	//----- nvinfo : EIATTR_KPARAM_INFO
	.align		4
.L_120:
        /*0028*/ 	.byte	0x04, 0x17
        /*002a*/ 	.short	(.L_122 - .L_121)
.L_121:
        /*002c*/ 	.word	0x00000000
        /*0030*/ 	.short	0x0001
        /*0032*/ 	.short	0x0008
        /*0034*/ 	.byte	0x00, 0xf5, 0x21, 0x00


	//----- nvinfo : EIATTR_KPARAM_INFO
	.align		4
.L_122:
        /*0038*/ 	.byte	0x04, 0x17
        /*003a*/ 	.short	(.L_124 - .L_123)
.L_123:
        /*003c*/ 	.word	0x00000000
        /*0040*/ 	.short	0x0000
        /*0042*/ 	.short	0x0000
        /*0044*/ 	.byte	0x00, 0xf5, 0x21, 0x00


	//----- nvinfo : EIATTR_SPARSE_MMA_MASK
	.align		4
.L_124:
        /*0048*/ 	.byte	0x03, 0x50
        /*004a*/ 	.short	0x0000


	//----- nvinfo : EIATTR_MAXREG_COUNT
	.align		4
        /*004c*/ 	.byte	0x03, 0x1b
        /*004e*/ 	.short	0x00ff


	//----- nvinfo : EIATTR_NUM_BARRIERS
	.align		4
        /*0050*/ 	.byte	0x02, 0x4c
        /*0052*/ 	.byte	0x01
	.zero		1


	//----- nvinfo : EIATTR_MERCURY_ISA_VERSION
	.align		4
        /*0054*/ 	.byte	0x03, 0x5f
        /*0056*/ 	.short	0x0101


	//----- nvinfo : EIATTR_VRC_CTA_INIT_COUNT
	.align		4
        /*0058*/ 	.byte	0x02, 0x4a
	.zero		1
	.zero		1


	//----- nvinfo : EIATTR_EXIT_INSTR_OFFSETS
	.align		4
        /*005c*/ 	.byte	0x04, 0x1c
        /*005e*/ 	.short	(.L_126 - .L_125)


	//   ....[0]....
.L_125:
        /*0060*/ 	.word	0x00001aa0


	//----- nvinfo : EIATTR_CRS_STACK_SIZE
	.align		4
.L_126:
        /*0064*/ 	.byte	0x04, 0x1e
        /*0066*/ 	.short	(.L_128 - .L_127)
.L_127:
        /*0068*/ 	.word	0x00000000


	//----- nvinfo : EIATTR_CBANK_PARAM_SIZE
	.align		4
.L_128:
        /*006c*/ 	.byte	0x03, 0x19
        /*006e*/ 	.short	0x0020


	//----- nvinfo : EIATTR_PARAM_CBANK
	.align		4
        /*0070*/ 	.byte	0x04, 0x0a
        /*0072*/ 	.short	(.L_130 - .L_129)
	.align		4
.L_129:
        /*0074*/ 	.word	index@(.nv.constant0._Z10stencil_v3PfS_jS_)
        /*0078*/ 	.short	0x0380
        /*007a*/ 	.short	0x0020


	//----- nvinfo : EIATTR_SW_WAR
	.align		4
.L_130:
        /*007c*/ 	.byte	0x04, 0x36
        /*007e*/ 	.short	(.L_132 - .L_131)
.L_131:
        /*0080*/ 	.word	0x00000008
.L_132:


//--------------------- .nv.info._Z10stencil_v2PfS_jS_ --------------------------
	.section	.nv.info._Z10stencil_v2PfS_jS_,"",@"SHT_CUDA_INFO"
	.sectionflags	@""
	.align	4


	//----- nvinfo : EIATTR_CUDA_API_VERSION
	.align		4
        /*0000*/ 	.byte	0x04, 0x37
        /*0002*/ 	.short	(.L_134 - .L_133)
.L_133:
        /*0004*/ 	.word	0x00000082


	//----- nvinfo : EIATTR_KPARAM_INFO
	.align		4
.L_134:
        /*0008*/ 	.byte	0x04, 0x17
        /*000a*/ 	.short	(.L_136 - .L_135)
.L_135:
        /*000c*/ 	.word	0x00000000
        /*0010*/ 	.short	0x0003
        /*0012*/ 	.short	0x0018
        /*0014*/ 	.byte	0x00, 0xf5, 0x21, 0x00


	//----- nvinfo : EIATTR_KPARAM_INFO
	.align		4
.L_136:
        /*0018*/ 	.byte	0x04, 0x17
        /*001a*/ 	.short	(.L_138 - .L_137)
.L_137:
        /*001c*/ 	.word	0x00000000
        /*0020*/ 	.short	0x0002
        /*0022*/ 	.short	0x0010
        /*0024*/ 	.byte	0x00, 0xf0, 0x11, 0x00


	//----- nvinfo : EIATTR_KPARAM_INFO
	.align		4
.L_138:
        /*0028*/ 	.byte	0x04, 0x17
        /*002a*/ 	.short	(.L_140 - .L_139)
.L_139:
        /*002c*/ 	.word	0x00000000
        /*0030*/ 	.short	0x0001
        /*0032*/ 	.short	0x0008
        /*0034*/ 	.byte	0x00, 0xf5, 0x21, 0x00


	//----- nvinfo : EIATTR_KPARAM_INFO
	.align		4
.L_140:
        /*0038*/ 	.byte	0x04, 0x17
        /*003a*/ 	.short	(.L_142 - .L_141)
.L_141:
        /*003c*/ 	.word	0x00000000
        /*0040*/ 	.short	0x0000
        /*0042*/ 	.short	0x0000
        /*0044*/ 	.byte	0x00, 0xf5, 0x21, 0x00


	//----- nvinfo : EIATTR_SPARSE_MMA_MASK
	.align		4
.L_142:
        /*0048*/ 	.byte	0x03, 0x50
        /*004a*/ 	.short	0x0000


	//----- nvinfo : EIATTR_MAXREG_COUNT
	.align		4
        /*004c*/ 	.byte	0x03, 0x1b
        /*004e*/ 	.short	0x00ff


	//----- nvinfo : EIATTR_NUM_BARRIERS
	.align		4
        /*0050*/ 	.byte	0x02, 0x4c
        /*0052*/ 	.byte	0x01
	.zero		1


	//----- nvinfo : EIATTR_MERCURY_ISA_VERSION
	.align		4
        /*0054*/ 	.byte	0x03, 0x5f
        /*0056*/ 	.short	0x0101


	//----- nvinfo : EIATTR_VRC_CTA_INIT_COUNT
	.align		4
        /*0058*/ 	.byte	0x02, 0x4a
	.zero		1
	.zero		1


	//----- nvinfo : EIATTR_EXIT_INSTR_OFFSETS
	.align		4
        /*005c*/ 	.byte	0x04, 0x1c
        /*005e*/ 	.short	(.L_144 - .L_143)


	//   ....[0]....
.L_143:
        /*0060*/ 	.word	0x00000b70


	//----- nvinfo : EIATTR_CRS_STACK_SIZE
	.align		4
.L_144:
        /*0064*/ 	.byte	0x04, 0x1e
        /*0066*/ 	.short	(.L_146 - .L_145)
.L_145:
        /*0068*/ 	.word	0x00000000


	//----- nvinfo : EIATTR_CBANK_PARAM_SIZE
	.align		4
.L_146:
        /*006c*/ 	.byte	0x03, 0x19
        /*006e*/ 	.short	0x0020


	//----- nvinfo : EIATTR_PARAM_CBANK
	.align		4
        /*0070*/ 	.byte	0x04, 0x0a
        /*0072*/ 	.short	(.L_148 - .L_147)
	.align		4
.L_147:
        /*0074*/ 	.word	index@(.nv.constant0._Z10stencil_v2PfS_jS_)
        /*0078*/ 	.short	0x0380
        /*007a*/ 	.short	0x0020


	//----- nvinfo : EIATTR_SW_WAR
	.align		4
.L_148:
        /*007c*/ 	.byte	0x04, 0x36
        /*007e*/ 	.short	(.L_150 - .L_149)
.L_149:
        /*0080*/ 	.word	0x00000008
.L_150:


//--------------------- .nv.info._Z10stencil_v1PfS_jS_ --------------------------
	.section	.nv.info._Z10stencil_v1PfS_jS_,"",@"SHT_CUDA_INFO"
	.sectionflags	@""
	.align	4


	//----- nvinfo : EIATTR_CUDA_API_VERSION
	.align		4
        /*0000*/ 	.byte	0x04, 0x37
        /*0002*/ 	.short	(.L_152 - .L_151)
.L_151:
        /*0004*/ 	.word	0x00000082


	//----- nvinfo : EIATTR_KPARAM_INFO
	.align		4
.L_152:
        /*0008*/ 	.byte	0x04, 0x17
        /*000a*/ 	.short	(.L_154 - .L_153)
.L_153:
        /*000c*/ 	.word	0x00000000
        /*0010*/ 	.short	0x0003
        /*0012*/ 	.short	0x0018
        /*0014*/ 	.byte	0x00, 0xf5, 0x21, 0x00


	//----- nvinfo : EIATTR_KPARAM_INFO
	.align		4
.L_154:
        /*0018*/ 	.byte	0x04, 0x17
        /*001a*/ 	.short	(.L_156 - .L_155)
.L_155:
        /*001c*/ 	.word	0x00000000
        /*0020*/ 	.short	0x0002
        /*0022*/ 	.short	0x0010
        /*0024*/ 	.byte	0x00, 0xf0, 0x11, 0x00


	//----- nvinfo : EIATTR_KPARAM_INFO
	.align		4
.L_156:
        /*0028*/ 	.byte	0x04, 0x17
        /*002a*/ 	.short	(.L_158 - .L_157)
.L_157:
        /*002c*/ 	.word	0x00000000
        /*0030*/ 	.short	0x0001
        /*0032*/ 	.short	0x0008
        /*0034*/ 	.byte	0x00, 0xf5, 0x21, 0x00


	//----- nvinfo : EIATTR_KPARAM_INFO
	.align		4
.L_158:
        /*0038*/ 	.byte	0x04, 0x17
        /*003a*/ 	.short	(.L_160 - .L_159)
.L_159:
        /*003c*/ 	.word	0x00000000
        /*0040*/ 	.short	0x0000
        /*0042*/ 	.short	0x0000
        /*0044*/ 	.byte	0x00, 0xf5, 0x21, 0x00


	//----- nvinfo : EIATTR_SPARSE_MMA_MASK
	.align		4
.L_160:
        /*0048*/ 	.byte	0x03, 0x50
        /*004a*/ 	.short	0x0000


	//----- nvinfo : EIATTR_MAXREG_COUNT
	.align		4
        /*004c*/ 	.byte	0x03, 0x1b
        /*004e*/ 	.short	0x00ff


	//----- nvinfo : EIATTR_NUM_BARRIERS
	.align		4
        /*0050*/ 	.byte	0x02, 0x4c
        /*0052*/ 	.byte	0x01
	.zero		1


	//----- nvinfo : EIATTR_MERCURY_ISA_VERSION
	.align		4
        /*0054*/ 	.byte	0x03, 0x5f
        /*0056*/ 	.short	0x0101


	//----- nvinfo : EIATTR_VRC_CTA_INIT_COUNT
	.align		4
        /*0058*/ 	.byte	0x02, 0x4a
	.zero		1
	.zero		1


	//----- nvinfo : EIATTR_EXIT_INSTR_OFFSETS
	.align		4
        /*005c*/ 	.byte	0x04, 0x1c
        /*005e*/ 	.short	(.L_162 - .L_161)


	//   ....[0]....
.L_161:
        /*0060*/ 	.word	0x00000250


	//   ....[1]....
        /*0064*/ 	.word	0x00000280


	//   ....[2]....
        /*0068*/ 	.word	0x00000440


	//----- nvinfo : EIATTR_CBANK_PARAM_SIZE
	.align		4
.L_162:
        /*006c*/ 	.byte	0x03, 0x19
        /*006e*/ 	.short	0x0020


	//----- nvinfo : EIATTR_PARAM_CBANK
	.align		4
        /*0070*/ 	.byte	0x04, 0x0a
        /*0072*/ 	.short	(.L_164 - .L_163)
	.align		4
.L_163:
        /*0074*/ 	.word	index@(.nv.constant0._Z10stencil_v1PfS_jS_)
        /*0078*/ 	.short	0x0380
        /*007a*/ 	.short	0x0020


	//----- nvinfo : EIATTR_SW_WAR
	.align		4
.L_164:
        /*007c*/ 	.byte	0x04, 0x36
        /*007e*/ 	.short	(.L_166 - .L_165)
.L_165:
        /*0080*/ 	.word	0x00000008
.L_166:


//--------------------- .nv.callgraph             --------------------------
	.section	.nv.callgraph,"",@"SHT_CUDA_CALLGRAPH"
	.align	4
	.sectionentsize	8
	.align		4
        /*0000*/ 	.word	0x00000000
	.align		4
        /*0004*/ 	.word	0xffffffff
	.align		4
        /*0008*/ 	.word	0x00000000
	.align		4
        /*000c*/ 	.word	0xfffffffe
	.align		4
        /*0010*/ 	.word	0x00000000
	.align		4
        /*0014*/ 	.word	0xfffffffd
	.align		4
        /*0018*/ 	.word	0x00000000
	.align		4
        /*001c*/ 	.word	0xfffffffc


//--------------------- .nv.constant4             --------------------------
	.section	.nv.constant4,"a",@progbits
	.align	8
	.align		8
.nv.constant4:
        /*0000*/ 	.dword	_ZN34_INTERNAL_9b0450d4_4_k_cu_4b12afe74cuda3std3__45__cpo5beginE
	.align		8
        /*0008*/ 	.dword	_ZN34_INTERNAL_9b0450d4_4_k_cu_4b12afe74cuda3std3__45__cpo3endE
	.align		8
        /*0010*/ 	.dword	_ZN34_INTERNAL_9b0450d4_4_k_cu_4b12afe74cuda3std3__45__cpo6cbeginE
	.align		8
        /*0018*/ 	.dword	_ZN34_INTERNAL_9b0450d4_4_k_cu_4b12afe74cuda3std3__45__cpo4cendE
	.align		8
        /*0020*/ 	.dword	_ZN34_INTERNAL_9b0450d4_4_k_cu_4b12afe74cuda3std3__45__cpo6rbeginE
	.align		8
        /*0028*/ 	.dword	_ZN34_INTERNAL_9b0450d4_4_k_cu_4b12afe74cuda3std3__45__cpo4rendE
	.align		8
        /*0030*/ 	.dword	_ZN34_INTERNAL_9b0450d4_4_k_cu_4b12afe74cuda3std3__45__cpo7crbeginE
	.align		8
        /*0038*/ 	.dword	_ZN34_INTERNAL_9b0450d4_4_k_cu_4b12afe74cuda3std3__45__cpo5crendE
	.align		8
        /*0040*/ 	.dword	_ZN34_INTERNAL_9b0450d4_4_k_cu_4b12afe74cuda3std3__436_GLOBAL__N__9b0450d4_4_k_cu_4b12afe76ignoreE
	.align		8
        /*0048*/ 	.dword	_ZN34_INTERNAL_9b0450d4_4_k_cu_4b12afe74cuda3std3__419piecewise_constructE
	.align		8
        /*0050*/ 	.dword	_ZN34_INTERNAL_9b0450d4_4_k_cu_4b12afe74cuda3std3__48in_placeE
	.align		8
        /*0058*/ 	.dword	_ZN34_INTERNAL_9b0450d4_4_k_cu_4b12afe74cuda3std3__420unreachable_sentinelE
	.align		8
        /*0060*/ 	.dword	_ZN34_INTERNAL_9b0450d4_4_k_cu_4b12afe74cuda3std3__47nulloptE
	.align		8
        /*0068*/ 	.dword	_ZN34_INTERNAL_9b0450d4_4_k_cu_4b12afe74cuda3std3__48unexpectE
	.align		8
        /*0070*/ 	.dword	_ZN34_INTERNAL_9b0450d4_4_k_cu_4b12afe74cuda3std6ranges3__45__cpo4swapE
	.align		8
        /*0078*/ 	.dword	_ZN34_INTERNAL_9b0450d4_4_k_cu_4b12afe74cuda3std6ranges3__45__cpo9iter_moveE
	.align		8
        /*0080*/ 	.dword	_ZN34_INTERNAL_9b0450d4_4_k_cu_4b12afe74cuda3std6ranges3__45__cpo5beginE
	.align		8
        /*0088*/ 	.dword	_ZN34_INTERNAL_9b0450d4_4_k_cu_4b12afe74cuda3std6ranges3__45__cpo3endE
	.align		8
        /*0090*/ 	.dword	_ZN34_INTERNAL_9b0450d4_4_k_cu_4b12afe74cuda3std6ranges3__45__cpo6cbeginE
	.align		8
        /*0098*/ 	.dword	_ZN34_INTERNAL_9b0450d4_4_k_cu_4b12afe74cuda3std6ranges3__45__cpo4cendE
	.align		8
        /*00a0*/ 	.dword	_ZN34_INTERNAL_9b0450d4_4_k_cu_4b12afe74cuda3std6ranges3__45__cpo7advanceE
	.align		8
        /*00a8*/ 	.dword	_ZN34_INTERNAL_9b0450d4_4_k_cu_4b12afe74cuda3std6ranges3__45__cpo9iter_swapE
	.align		8
        /*00b0*/ 	.dword	_ZN34_INTERNAL_9b0450d4_4_k_cu_4b12afe74cuda3std6ranges3__45__cpo4nextE
	.align		8
        /*00b8*/ 	.dword	_ZN34_INTERNAL_9b0450d4_4_k_cu_4b12afe74cuda3std6ranges3__45__cpo4prevE
	.align		8
        /*00c0*/ 	.dword	_ZN34_INTERNAL_9b0450d4_4_k_cu_4b12afe74cuda3std6ranges3__45__cpo4dataE
	.align		8
        /*00c8*/ 	.dword	_ZN34_INTERNAL_9b0450d4_4_k_cu_4b12afe74cuda3std6ranges3__45__cpo5cdataE
	.align		8
        /*00d0*/ 	.dword	_ZN34_INTERNAL_9b0450d4_4_k_cu_4b12afe74cuda3std6ranges3__45__cpo4sizeE
	.align		8
        /*00d8*/ 	.dword	_ZN34_INTERNAL_9b0450d4_4_k_cu_4b12afe74cuda3std6ranges3__45__cpo5ssizeE
	.align		8
        /*00e0*/ 	.dword	_ZN34_INTERNAL_9b0450d4_4_k_cu_4b12afe74cuda3std6ranges3__45__cpo8distanceE
	.align		8
        /*00e8*/ 	.dword	_ZN34_INTERNAL_9b0450d4_4_k_cu_4b12afe76thrust24THRUST_300001_SM_1000_NS8cuda_cub3parE
	.align		8
        /*00f0*/ 	.dword	_ZN34_INTERNAL_9b0450d4_4_k_cu_4b12afe76thrust24THRUST_300001_SM_1000_NS8cuda_cub10par_nosyncE
	.align		8
        /*00f8*/ 	.dword	_ZN34_INTERNAL_9b0450d4_4_k_cu_4b12afe76thrust24THRUST_300001_SM_1000_NS6system6detail10sequential3seqE
	.align		8
        /*0100*/ 	.dword	_ZN34_INTERNAL_9b0450d4_4_k_cu_4b12afe76thrust24THRUST_300001_SM_1000_NS12placeholders2_1E
	.align		8
        /*0108*/ 	.dword	_ZN34_INTERNAL_9b0450d4_4_k_cu_4b12afe76thrust24THRUST_300001_SM_1000_NS12placeholders2_2E
	.align		8
        /*0110*/ 	.dword	_ZN34_INTERNAL_9b0450d4_4_k_cu_4b12afe76thrust24THRUST_300001_SM_1000_NS12placeholders2_3E
	.align		8
        /*0118*/ 	.dword	_ZN34_INTERNAL_9b0450d4_4_k_cu_4b12afe76thrust24THRUST_300001_SM_1000_NS12placeholders2_4E
	.align		8
        /*0120*/ 	.dword	_ZN34_INTERNAL_9b0450d4_4_k_cu_4b12afe76thrust24THRUST_300001_SM_1000_NS12placeholders2_5E
	.align		8
        /*0128*/ 	.dword	_ZN34_INTERNAL_9b0450d4_4_k_cu_4b12afe76thrust24THRUST_300001_SM_1000_NS12placeholders2_6E
	.align		8
        /*0130*/ 	.dword	_ZN34_INTERNAL_9b0450d4_4_k_cu_4b12afe76thrust24THRUST_300001_SM_1000_NS12placeholders2_7E
	.align		8
        /*0138*/ 	.dword	_ZN34_INTERNAL_9b0450d4_4_k_cu_4b12afe76thrust24THRUST_300001_SM_1000_NS12placeholders2_8E
	.align		8
        /*0140*/ 	.dword	_ZN34_INTERNAL_9b0450d4_4_k_cu_4b12afe76thrust24THRUST_300001_SM_1000_NS12placeholders2_9E
	.align		8
        /*0148*/ 	.dword	_ZN34_INTERNAL_9b0450d4_4_k_cu_4b12afe76thrust24THRUST_300001_SM_1000_NS12placeholders3_10E
	.align		8
        /*0150*/ 	.dword	_ZN34_INTERNAL_9b0450d4_4_k_cu_4b12afe76thrust24THRUST_300001_SM_1000_NS3seqE


//--------------------- .text._ZN3cub18CUB_300001_SM_10006detail8for_each13static_kernelINS2_12policy_hub_t12policy_500_tEmN6thrust24THRUST_300001_SM_1000_NS8cuda_cub20__uninitialized_fill7functorINS7_10device_ptrIfEEfEEEEvT0_T1_ --------------------------
	.section	.text._ZN3cub18CUB_300001_SM_10006detail8for_each13static_kernelINS2_12policy_hub_t12policy_500_tEmN6thrust24THRUST_300001_SM_1000_NS8cuda_cub20__uninitialized_fill7functorINS7_10device_ptrIfEEfEEEEvT0_T1_,"ax",@progbits
	.align	128
        .global         _ZN3cub18CUB_300001_SM_10006detail8for_each13static_kernelINS2_12policy_hub_t12policy_500_tEmN6thrust24THRUST_300001_SM_1000_NS8cuda_cub20__uninitialized_fill7functorINS7_10device_ptrIfEEfEEEEvT0_T1_
        .type           _ZN3cub18CUB_300001_SM_10006detail8for_each13static_kernelINS2_12policy_hub_t12policy_500_tEmN6thrust24THRUST_300001_SM_1000_NS8cuda_cub20__uninitialized_fill7functorINS7_10device_ptrIfEEfEEEEvT0_T1_,@function
        .size           _ZN3cub18CUB_300001_SM_10006detail8for_each13static_kernelINS2_12policy_hub_t12policy_500_tEmN6thrust24THRUST_300001_SM_1000_NS8cuda_cub20__uninitialized_fill7functorINS7_10device_ptrIfEEfEEEEvT0_T1_,(.L_x_28 - _ZN3cub18CUB_300001_SM_10006detail8for_each13static_kernelINS2_12policy_hub_t12policy_500_tEmN6thrust24THRUST_300001_SM_1000_NS8cuda_cub20__uninitialized_fill7functorINS7_10device_ptrIfEEfEEEEvT0_T1_)
        .other          _ZN3cub18CUB_300001_SM_10006detail8for_each13static_kernelINS2_12policy_hub_t12policy_500_tEmN6thrust24THRUST_300001_SM_1000_NS8cuda_cub20__uninitialized_fill7functorINS7_10device_ptrIfEEfEEEEvT0_T1_,@"STO_CUDA_ENTRY STV_DEFAULT"
_ZN3cub18CUB_300001_SM_10006detail8for_each13static_kernelINS2_12policy_hub_t12policy_500_tEmN6thrust24THRUST_300001_SM_1000_NS8cuda_cub20__uninitialized_fill7functorINS7_10device_ptrIfEEfEEEEvT0_T1_:
.text._ZN3cub18CUB_300001_SM_10006detail8for_each13static_kernelINS2_12policy_hub_t12policy_500_tEmN6thrust24THRUST_300001_SM_1000_NS8cuda_cub20__uninitialized_fill7functorINS7_10device_ptrIfEEfEEEEvT0_T1_:
[----:B------:R-:W-:Y:S08]  /*0000*/  LDC R1, c[0x0][0x37c] ;  /* 0x0000df00ff017b82 */ /* 0x000ff00000000800 */
[----:B------:R-:W0:Y:S01]  /*0010*/  S2UR UR4, SR_CTAID.X ;  /* 0x00000000000479c3 */ /* 0x000e220000002500 */
[----:B------:R-:W1:Y:S01]  /*0020*/  LDCU.64 UR6, c[0x0][0x380] ;  /* 0x00007000ff0677ac */ /* 0x000e620008000a00 */
[----:B------:R-:W2:Y:S01]  /*0030*/  LDCU.64 UR8, c[0x0][0x358] ;  /* 0x00006b00ff0877ac */ /* 0x000ea20008000a00 */
[----:B0-----:R-:W-:-:S04]  /*0040*/  UIMAD.WIDE.U32 UR4, UR4, 0x200, URZ ;  /* 0x00000200040478a5 */ /* 0x001fc8000f8e00ff */
[----:B-1----:R-:W-:-:S04]  /*0050*/  UIADD3 UR6, UP0, UPT, -UR4, UR6, URZ ;  /* 0x0000000604067290 */ /* 0x002fc8000ff1e1ff */
[----:B------:R-:W-:Y:S02]  /*0060*/  UIADD3.X UR7, UPT, UPT, ~UR5, UR7, URZ, UP0, !UPT ;  /* 0x0000000705077290 */ /* 0x000fe400087fe5ff */
[----:B------:R-:W-:-:S04]  /*0070*/  UISETP.GE.U32.AND UP0, UPT, UR6, 0x200, UPT ;  /* 0x000002000600788c */ /* 0x000fc8000bf06070 */
[----:B------:R-:W-:-:S09]  /*0080*/  UISETP.GE.U32.AND.EX UP0, UPT, UR7, URZ, UPT, UP0 ;  /* 0x000000ff0700728c */ /* 0x000fd2000bf06100 */
[----:B--2---:R-:W-:Y:S05]  /*0090*/  BRA.U !UP0, `(.L_x_0) ;  /* 0x0000000108287547 */ /* 0x004fea000b800000 */
[----:B------:R-:W0:Y:S01]  /*00a0*/  S2R R0, SR_TID.X ;  /* 0x0000000000007919 */ /* 0x000e220000002100 */
[----:B------:R-:W1:Y:S01]  /*00b0*/  LDCU.64 UR6, c[0x0][0x388] ;  /* 0x00007100ff0677ac */ /* 0x000e620008000a00 */
[----:B------:R-:W2:Y:S01]  /*00c0*/  LDC R5, c[0x0][0x390] ;  /* 0x0000e400ff057b82 */ /* 0x000ea20000000800 */
[----:B0-----:R-:W-:-:S05]  /*00d0*/  IADD3 R0, P0, PT, R0, UR4, RZ ;  /* 0x0000000400007c10 */ /* 0x001fca000ff1e0ff */
[----:B------:R-:W-:Y:S01]  /*00e0*/  IMAD.X R3, RZ, RZ, UR5, P0 ;  /* 0x00000005ff037e24 */ /* 0x000fe200080e06ff */
[----:B-1----:R-:W-:-:S04]  /*00f0*/  LEA R2, P0, R0, UR6, 0x2 ;  /* 0x0000000600027c11 */ /* 0x002fc8000f8010ff */
[----:B------:R-:W-:-:S05]  /*0100*/  LEA.HI.X R3, R0, UR7, R3, 0x2, P0 ;  /* 0x0000000700037c11 */ /* 0x000fca00080f1403 */
[----:B--2---:R-:W-:Y:S04]  /*0110*/  STG.E desc[UR8][R2.64], R5 ;  /* 0x0000000502007986 */ /* 0x004fe8000c101908 */
[----:B------:R-:W-:Y:S01]  /*0120*/  STG.E desc[UR8][R2.64+0x400], R5 ;  /* 0x0004000502007986 */ /* 0x000fe2000c101908 */
[----:B------:R-:W-:Y:S05]  /*0130*/  EXIT ;  /* 0x000000000000794d */ /* 0x000fea0003800000 */
.L_x_0:
[----:B------:R-:W0:Y:S01]  /*0140*/  S2R R0, SR_TID.X ;  /* 0x0000000000007919 */ /* 0x000e220000002100 */
[----:B------:R-:W-:Y:S01]  /*0150*/  IMAD.U32 R2, RZ, RZ, UR7 ;  /* 0x00000007ff027e24 */ /* 0x000fe2000f8e00ff */
[----:B------:R-:W1:Y:S01]  /*0160*/  LDCU.64 UR10, c[0x0][0x388] ;  /* 0x00007100ff0a77ac */ /* 0x000e620008000a00 */
[----:B------:R-:W-:Y:S01]  /*0170*/  IMAD.U32 R4, RZ, RZ, UR7 ;  /* 0x00000007ff047e24 */ /* 0x000fe2000f8e00ff */
[----:B0-----:R-:W-:-:S04]  /*0180*/  ISETP.LT.U32.AND P0, PT, R0, UR6, PT ;  /* 0x0000000600007c0c */ /* 0x001fc8000bf01070 */
[----:B------:R-:W-:Y:S01]  /*0190*/  ISETP.GT.U32.AND.EX P0, PT, R2, RZ, PT, P0 ;  /* 0x000000ff0200720c */ /* 0x000fe20003f04100 */
[C---:B------:R-:W-:Y:S01]  /*01a0*/  VIADD R2, R0.reuse, 0x100 ;  /* 0x0000010000027836 */ /* 0x040fe20000000000 */
[----:B------:R-:W-:-:S04]  /*01b0*/  IADD3 R0, P2, PT, R0, UR4, RZ ;  /* 0x0000000400007c10 */ /* 0x000fc8000ff5e0ff */
[----:B------:R-:W-:Y:S01]  /*01c0*/  ISETP.LT.U32.AND P1, PT, R2, UR6, PT ;  /* 0x0000000602007c0c */ /* 0x000fe2000bf21070 */
[----:B------:R-:W-:Y:S01]  /*01d0*/  IMAD.X R3, RZ, RZ, UR5, P2 ;  /* 0x00000005ff037e24 */ /* 0x000fe200090e06ff */
[----:B-1----:R-:W-:Y:S02]  /*01e0*/  LEA R2, P2, R0, UR10, 0x2 ;  /* 0x0000000a00027c11 */ /* 0x002fe4000f8410ff */
[----:B------:R-:W-:Y:S02]  /*01f0*/  ISETP.GT.U32.AND.EX P1, PT, R4, RZ, PT, P1 ;  /* 0x000000ff0400720c */ /* 0x000fe40003f24110 */
[----:B------:R-:W-:Y:S01]  /*0200*/  LEA.HI.X R3, R0, UR11, R3, 0x2, P2 ;  /* 0x0000000b00037c11 */ /* 0x000fe200090f1403 */
[----:B------:R-:W0:Y:S04]  /*0210*/  @P0 LDC R5, c[0x0][0x390] ;  /* 0x0000e400ff050b82 */ /* 0x000e280000000800 */
[----:B0-----:R0:W-:Y:S06]  /*0220*/  @P0 STG.E desc[UR8][R2.64], R5 ;  /* 0x0000000502000986 */ /* 0x0011ec000c101908 */
[----:B------:R-:W-:Y:S05]  /*0230*/  @!P1 EXIT ;  /* 0x000000000000994d */ /* 0x000fea0003800000 */
[----:B0-----:R-:W0:Y:S02]  /*0240*/  LDC R5, c[0x0][0x390] ;  /* 0x0000e400ff057b82 */ /* 0x001e240000000800 */
[----:B0-----:R-:W-:Y:S01]  /*0250*/  STG.E desc[UR8][R2.64+0x400], R5 ;  /* 0x0004000502007986 */ /* 0x001fe2000c101908 */
[----:B------:R-:W-:Y:S05]  /*0260*/  EXIT ;  /* 0x000000000000794d */ /* 0x000fea0003800000 */
.L_x_1:
[----:B------:R-:W-:-:S00]  /*0270*/  BRA `(.L_x_1) ;  /* 0xfffffffc00fc7947 */ /* 0x000fc0000383ffff */
[----:B------:R-:W-:-:S00]  /*0280*/  NOP ;  /* 0x0000000000007918 */ /* 0x000fc00000000000 */
[----:B------:R-:W-:-:S00]  /*0290*/  NOP ;  /* 0x0000000000007918 */ /* 0x000fc00000000000 */
[----:B------:R-:W-:-:S00]  /*02a0*/  NOP ;  /* 0x0000000000007918 */ /* 0x000fc00000000000 */
[----:B------:R-:W-:-:S00]  /*02b0*/  NOP ;  /* 0x0000000000007918 */ /* 0x000fc00000000000 */
[----:B------:R-:W-:-:S00]  /*02c0*/  NOP ;  /* 0x0000000000007918 */ /* 0x000fc00000000000 */
[----:B------:R-:W-:-:S00]  /*02d0*/  NOP ;  /* 0x0000000000007918 */ /* 0x000fc00000000000 */
[----:B------:R-:W-:-:S00]  /*02e0*/  NOP ;  /* 0x0000000000007918 */ /* 0x000fc00000000000 */
[----:B------:R-:W-:-:S00]  /*02f0*/  NOP ;  /* 0x0000000000007918 */ /* 0x000fc00000000000 */
.L_x_28:


//--------------------- .text._ZN3cub18CUB_300001_SM_10006detail11EmptyKernelIvEEvv --------------------------
	.section	.text._ZN3cub18CUB_300001_SM_10006detail11EmptyKernelIvEEvv,"ax",@progbits
	.align	128
        .global         _ZN3cub18CUB_300001_SM_10006detail11EmptyKernelIvEEvv
        .type           _ZN3cub18CUB_300001_SM_10006detail11EmptyKernelIvEEvv,@function
        .size           _ZN3cub18CUB_300001_SM_10006detail11EmptyKernelIvEEvv,(.L_x_29 - _ZN3cub18CUB_300001_SM_10006detail11EmptyKernelIvEEvv)
        .other          _ZN3cub18CUB_300001_SM_10006detail11EmptyKernelIvEEvv,@"STO_CUDA_ENTRY STV_DEFAULT"
_ZN3cub18CUB_300001_SM_10006detail11EmptyKernelIvEEvv:
.text._ZN3cub18CUB_300001_SM_10006detail11EmptyKernelIvEEvv:
[----:B------:R-:W-:Y:S01]  /*0000*/  LDC R1, c[0x0][0x37c] ;  /* 0x0000df00ff017b82 */ /* 0x000fe20000000800 */
[----:B------:R-:W-:Y:S05]  /*0010*/  EXIT ;  /* 0x000000000000794d */ /* 0x000fea0003800000 */
.L_x_2:
        /* <DEDUP_REMOVED lines=14> */
.L_x_29:


//--------------------- .text._Z13stencil_naiveIfEvPT_S1_S1_j --------------------------
	.section	.text._Z13stencil_naiveIfEvPT_S1_S1_j,"ax",@progbits
	.align	128
        .global         _Z13stencil_naiveIfEvPT_S1_S1_j
        .type           _Z13stencil_naiveIfEvPT_S1_S1_j,@function
        .size           _Z13stencil_naiveIfEvPT_S1_S1_j,(.L_x_30 - _Z13stencil_naiveIfEvPT_S1_S1_j)
        .other          _Z13stencil_naiveIfEvPT_S1_S1_j,@"STO_CUDA_ENTRY STV_DEFAULT"
_Z13stencil_naiveIfEvPT_S1_S1_j:
.text._Z13stencil_naiveIfEvPT_S1_S1_j:
[----:B------:R-:W-:Y:S01]  /*0000*/  LDC R1, c[0x0][0x37c] ;  /* 0x0000df00ff017b82 */ /* 0x000fe20000000800 */
[----:B------:R-:W0:Y:S07]  /*0010*/  S2R R2, SR_TID.Y ;  /* 0x0000000000027919 */ /* 0x000e2e0000002200 */
[----:B------:R-:W1:Y:S01]  /*0020*/  LDC R4, c[0x0][0x360] ;  /* 0x0000d800ff047b82 */ /* 0x000e620000000800 */
[----:B------:R-:W1:Y:S01]  /*0030*/  S2R R3, SR_TID.X ;  /* 0x0000000000037919 */ /* 0x000e620000002100 */
[----:B------:R-:W2:Y:S06]  /*0040*/  S2R R5, SR_TID.Z ;  /* 0x0000000000057919 */ /* 0x000eac0000002300 */
[----:B------:R-:W0:Y:S08]  /*0050*/  S2UR UR5, SR_CTAID.Y ;  /* 0x00000000000579c3 */ /* 0x000e300000002600 */
[----:B------:R-:W0:Y:S08]  /*0060*/  LDC R7, c[0x0][0x364] ;  /* 0x0000d900ff077b82 */ /* 0x000e300000000800 */
[----:B------:R-:W1:Y:S08]  /*0070*/  S2UR UR4, SR_CTAID.X ;  /* 0x00000000000479c3 */ /* 0x000e700000002500 */
[----:B------:R-:W3:Y:S08]  /*0080*/  LDC R0, c[0x0][0x398] ;  /* 0x0000e600ff007b82 */ /* 0x000ef00000000800 */
[----:B------:R-:W2:Y:S01]  /*0090*/  S2UR UR6, SR_CTAID.Z ;  /* 0x00000000000679c3 */ /* 0x000ea20000002700 */
[----:B0-----:R-:W-:-:S05]  /*00a0*/  IMAD R7, R7, UR5, R2 ;  /* 0x0000000507077c24 */ /* 0x001fca000f8e0202 */
[----:B------:R-:W-:Y:S02]  /*00b0*/  ISETP.NE.AND P0, PT, R7, RZ, PT ;  /* 0x000000ff0700720c */ /* 0x000fe40003f05270 */
[----:B------:R-:W2:Y:S01]  /*00c0*/  LDC R6, c[0x0][0x368] ;  /* 0x0000da00ff067b82 */ /* 0x000ea20000000800 */
[----:B-1----:R-:W-:-:S05]  /*00d0*/  IMAD R4, R4, UR4, R3 ;  /* 0x0000000404047c24 */ /* 0x002fca000f8e0203 */
[----:B------:R-:W-:Y:S02]  /*00e0*/  ISETP.EQ.OR P0, PT, R4, RZ, !P0 ;  /* 0x000000ff0400720c */ /* 0x000fe40004702670 */
[----:B---3--:R-:W-:-:S04]  /*00f0*/  IADD3 R3, PT, PT, R0, -0x1, RZ ;  /* 0xffffffff00037810 */ /* 0x008fc80007ffe0ff */
[----:B------:R-:W-:-:S04]  /*0100*/  ISETP.GE.U32.OR P0, PT, R4, R3, P0 ;  /* 0x000000030400720c */ /* 0x000fc80000706470 */
[----:B------:R-:W-:Y:S01]  /*0110*/  ISETP.GE.U32.OR P0, PT, R7, R3, P0 ;  /* 0x000000030700720c */ /* 0x000fe20000706470 */
[----:B--2---:R-:W-:-:S05]  /*0120*/  IMAD R6, R6, UR6, R5 ;  /* 0x0000000606067c24 */ /* 0x004fca000f8e0205 */
[----:B------:R-:W-:-:S04]  /*0130*/  ISETP.EQ.OR P0, PT, R6, RZ, P0 ;  /* 0x000000ff0600720c */ /* 0x000fc80000702670 */
[----:B------:R-:W-:-:S13]  /*0140*/  ISETP.GE.U32.OR P0, PT, R6, R3, P0 ;  /* 0x000000030600720c */ /* 0x000fda0000706470 */
[----:B------:R-:W-:Y:S05]  /*0150*/  @P0 EXIT ;  /* 0x000000000000094d */ /* 0x000fea0003800000 */
[----:B------:R-:W0:Y:S01]  /*0160*/  LDC.64 R2, c[0x0][0x380] ;  /* 0x0000e000ff027b82 */ /* 0x000e220000000a00 */
[----:B------:R-:W-:Y:S01]  /*0170*/  IADD3 R9, PT, PT, R4, -0x1, RZ ;  /* 0xffffffff04097810 */ /* 0x000fe20007ffe0ff */
[----:B------:R-:W1:Y:S01]  /*0180*/  LDCU.64 UR4, c[0x0][0x358] ;  /* 0x00006b00ff0477ac */ /* 0x000e620008000a00 */
[CC--:B------:R-:W-:Y:S02]  /*0190*/  IMAD R13, R7.reuse, R0.reuse, -R0 ;  /* 0x00000000070d7224 */ /* 0x0c0fe400078e0a00 */
[-C--:B------:R-:W-:Y:S02]  /*01a0*/  IMAD R7, R7, R0.reuse, R6 ;  /* 0x0000000007077224 */ /* 0x080fe400078e0206 */
[-C--:B------:R-:W-:Y:S01]  /*01b0*/  IMAD R9, R9, R0.reuse, RZ ;  /* 0x0000000009097224 */ /* 0x080fe200078e02ff */
[----:B------:R-:W2:Y:S01]  /*01c0*/  LDC.64 R4, c[0x0][0x388] ;  /* 0x0000e200ff047b82 */ /* 0x000ea20000000a00 */
[----:B------:R-:W-:Y:S02]  /*01d0*/  IADD3 R6, PT, PT, R6, R13, RZ ;  /* 0x0000000d06067210 */ /* 0x000fe40007ffe0ff */
[-C--:B------:R-:W-:Y:S01]  /*01e0*/  IADD3 R8, PT, PT, R7, R0.reuse, RZ ;  /* 0x0000000007087210 */ /* 0x080fe20007ffe0ff */
[----:B------:R-:W-:Y:S01]  /*01f0*/  IMAD R13, R9, R0, R7 ;  /* 0x00000000090d7224 */ /* 0x000fe200078e0207 */
[----:B------:R-:W-:-:S04]  /*0200*/  LEA R11, R0, R9, 0x1 ;  /* 0x00000009000b7211 */ /* 0x000fc800078e08ff */
[CC--:B------:R-:W-:Y:S01]  /*0210*/  IADD3 R17, PT, PT, R11.reuse, -R0.reuse, RZ ;  /* 0x800000000b117210 */ /* 0x0c0fe20007ffe0ff */
[----:B------:R-:W-:-:S04]  /*0220*/  IMAD R15, R11, R0, R7 ;  /* 0x000000000b0f7224 */ /* 0x000fc800078e0207 */
[----:B0-----:R-:W-:-:S04]  /*0230*/  IMAD.WIDE.U32 R10, R15, 0x4, R2 ;  /* 0x000000040f0a7825 */ /* 0x001fc800078e0002 */
[-C--:B------:R-:W-:Y:S02]  /*0240*/  IMAD R15, R17, R0.reuse, R6 ;  /* 0x00000000110f7224 */ /* 0x080fe400078e0206 */
[----:B------:R-:W-:Y:S01]  /*0250*/  IMAD.WIDE.U32 R12, R13, 0x4, R2 ;  /* 0x000000040d0c7825 */ /* 0x000fe200078e0002 */
[----:B-1----:R0:W3:Y:S03]  /*0260*/  LDG.E R6, desc[UR4][R10.64] ;  /* 0x000000040a067981 */ /* 0x0020e6000c1e1900 */
[-C--:B------:R-:W-:Y:S01]  /*0270*/  IMAD R17, R17, R0.reuse, R8 ;  /* 0x0000000011117224 */ /* 0x080fe200078e0208 */
[----:B--2---:R-:W3:Y:S01]  /*0280*/  LDG.E R7, desc[UR4][R4.64+0x4] ;  /* 0x0000040404077981 */ /* 0x004ee2000c1e1900 */
[C---:B------:R-:W-:Y:S01]  /*0290*/  IADD3 R0, PT, PT, R15.reuse, R0, RZ ;  /* 0x000000000f007210 */ /* 0x040fe20007ffe0ff */
[--C-:B------:R-:W-:Y:S02]  /*02a0*/  IMAD.WIDE.U32 R14, R15, 0x4, R2.reuse ;  /* 0x000000040f0e7825 */ /* 0x100fe400078e0002 */
[----:B------:R-:W2:Y:S01]  /*02b0*/  LDG.E R8, desc[UR4][R12.64] ;  /* 0x000000040c087981 */ /* 0x000ea2000c1e1900 */
[----:B------:R-:W-:Y:S01]  /*02c0*/  IADD3 R19, PT, PT, R0, -0x1, RZ ;  /* 0xffffffff00137810 */ /* 0x000fe20007ffe0ff */
[----:B------:R-:W-:-:S02]  /*02d0*/  IMAD.WIDE.U32 R16, R17, 0x4, R2 ;  /* 0x0000000411107825 */ /* 0x000fc400078e0002 */
[----:B------:R-:W2:Y:S01]  /*02e0*/  LDG.E R9, desc[UR4][R4.64] ;  /* 0x0000000404097981 */ /* 0x000ea2000c1e1900 */
[C---:B------:R-:W-:Y:S01]  /*02f0*/  IADD3 R25, PT, PT, R0.reuse, 0x1, RZ ;  /* 0x0000000100197810 */ /* 0x040fe20007ffe0ff */
[--C-:B0-----:R-:W-:Y:S02]  /*0300*/  IMAD.WIDE.U32 R10, R19, 0x4, R2.reuse ;  /* 0x00000004130a7825 */ /* 0x101fe400078e0002 */
[----:B------:R-:W4:Y:S04]  /*0310*/  LDG.E R14, desc[UR4][R14.64] ;  /* 0x000000040e0e7981 */ /* 0x000f28000c1e1900 */
[----:B------:R-:W4:Y:S01]  /*0320*/  LDG.E R21, desc[UR4][R4.64+0x8] ;  /* 0x0000080404157981 */ /* 0x000f22000c1e1900 */
[----:B------:R-:W-:Y:S02]  /*0330*/  IMAD.WIDE.U32 R18, R25, 0x4, R2 ;  /* 0x0000000419127825 */ /* 0x000fe400078e0002 */
[----:B------:R-:W0:Y:S01]  /*0340*/  LDC.64 R2, c[0x0][0x390] ;  /* 0x0000e400ff027b82 */ /* 0x000e220000000a00 */
[----:B------:R-:W5:Y:S04]  /*0350*/  LDG.E R16, desc[UR4][R16.64] ;  /* 0x0000000410107981 */ /* 0x000f68000c1e1900 */
[----:B------:R-:W5:Y:S04]  /*0360*/  LDG.E R23, desc[UR4][R4.64+0xc] ;  /* 0x00000c0404177981 */ /* 0x000f68000c1e1900 */
[----:B------:R-:W5:Y:S04]  /*0370*/  LDG.E R10, desc[UR4][R10.64] ;  /* 0x000000040a0a7981 */ /* 0x000f68000c1e1900 */
[----:B------:R-:W5:Y:S04]  /*0380*/  LDG.E R13, desc[UR4][R4.64+0x10] ;  /* 0x00001004040d7981 */ /* 0x000f68000c1e1900 */
[----:B------:R-:W5:Y:S04]  /*0390*/  LDG.E R18, desc[UR4][R18.64] ;  /* 0x0000000412127981 */ /* 0x000f68000c1e1900 */
[----:B------:R-:W5:Y:S01]  /*03a0*/  LDG.E R25, desc[UR4][R4.64+0x14] ;  /* 0x0000140404197981 */ /* 0x000f62000c1e1900 */
[----:B0-----:R-:W-:-:S04]  /*03b0*/  IMAD.WIDE.U32 R2, R0, 0x4, R2 ;  /* 0x0000000400027825 */ /* 0x001fc800078e0002 */
[----:B---3--:R-:W-:-:S04]  /*03c0*/  FMUL R6, R7, R6 ;  /* 0x0000000607067220 */ /* 0x008fc80000400000 */
[----:B--2---:R-:W-:-:S04]  /*03d0*/  FFMA R6, R9, R8, R6 ;  /* 0x0000000809067223 */ /* 0x004fc80000000006 */
[----:B----4-:R-:W-:-:S04]  /*03e0*/  FFMA R6, R21, R14, R6 ;  /* 0x0000000e15067223 */ /* 0x010fc80000000006 */
[----:B-----5:R-:W-:-:S04]  /*03f0*/  FFMA R6, R23, R16, R6 ;  /* 0x0000001017067223 */ /* 0x020fc80000000006 */
[----:B------:R-:W-:-:S04]  /*0400*/  FFMA R6, R13, R10, R6 ;  /* 0x0000000a0d067223 */ /* 0x000fc80000000006 */
[----:B------:R-:W-:-:S05]  /*0410*/  FFMA R25, R25, R18, R6 ;  /* 0x0000001219197223 */ /* 0x000fca0000000006 */
[----:B------:R-:W-:Y:S01]  /*0420*/  STG.E desc[UR4][R2.64], R25 ;  /* 0x0000001902007986 */ /* 0x000fe2000c101904 */
[----:B------:R-:W-:Y:S05]  /*0430*/  EXIT ;  /* 0x000000000000794d */ /* 0x000fea0003800000 */
.L_x_3:
        /* <DEDUP_REMOVED lines=12> */
.L_x_30:


//--------------------- .text._Z10stencil_v3PfS_jS_ --------------------------
	.section	.text._Z10stencil_v3PfS_jS_,"ax",@progbits
	.align	128
        .global         _Z10stencil_v3PfS_jS_
        .type           _Z10stencil_v3PfS_jS_,@function
        .size           _Z10stencil_v3PfS_jS_,(.L_x_31 - _Z10stencil_v3PfS_jS_)
        .other          _Z10stencil_v3PfS_jS_,@"STO_CUDA_ENTRY STV_DEFAULT"
_Z10stencil_v3PfS_jS_:
.text._Z10stencil_v3PfS_jS_:
[----:B------:R-:W-:Y:S01]  /*0000*/  LDC R1, c[0x0][0x37c] ;  /* 0x0000df00ff017b82 */ /* 0x000fe20000000800 */
[----:B------:R-:W0:Y:S07]  /*0010*/  S2R R19, SR_CTAID.Y ;  /* 0x0000000000137919 */ /* 0x000e2e0000002600 */
[----:B------:R-:W1:Y:S01]  /*0020*/  LDC R5, c[0x0][0x390] ;  /* 0x0000e400ff057b82 */ /* 0x000e620000000800 */
[----:B------:R-:W2:Y:S01]  /*0030*/  LDCU.64 UR6, c[0x0][0x358] ;  /* 0x00006b00ff0677ac */ /* 0x000ea20008000a00 */
[----:B------:R-:W0:Y:S01]  /*0040*/  S2R R18, SR_TID.Y ;  /* 0x0000000000127919 */ /* 0x000e220000002200 */
[----:B------:R-:W3:Y:S01]  /*0050*/  S2R R14, SR_CTAID.Z ;  /* 0x00000000000e7919 */ /* 0x000ee20000002700 */
[----:B------:R-:W4:Y:S01]  /*0060*/  S2R R0, SR_CTAID.X ;  /* 0x0000000000007919 */ /* 0x000f220000002500 */
[----:B------:R-:W4:Y:S01]  /*0070*/  S2R R22, SR_TID.X ;  /* 0x0000000000167919 */ /* 0x000f220000002100 */
[----:B0-----:R-:W-:Y:S01]  /*0080*/  LEA R13, R19, R18, 0x3 ;  /* 0x00000012130d7211 */ /* 0x001fe200078e18ff */
[----:B---3--:R-:W-:-:S03]  /*0090*/  IMAD.SHL.U32 R6, R14, 0x8, RZ ;  /* 0x000000080e067824 */ /* 0x008fc600078e00ff */
[C---:B------:R-:W-:Y:S02]  /*00a0*/  IADD3 R7, PT, PT, R13.reuse, -0x1, RZ ;  /* 0xffffffff0d077810 */ /* 0x040fe40007ffe0ff */
[----:B------:R-:W-:Y:S01]  /*00b0*/  ISETP.NE.AND P1, PT, R13, RZ, PT ;  /* 0x000000ff0d00720c */ /* 0x000fe20003f25270 */
[C---:B------:R-:W-:Y:S01]  /*00c0*/  VIADD R4, R6.reuse, 0x1 ;  /* 0x0000000106047836 */ /* 0x040fe20000000000 */
[----:B------:R-:W-:Y:S01]  /*00d0*/  VIMNMX.U32 R2, PT, PT, R6, R7, !PT ;  /* 0x0000000706027248 */ /* 0x000fe20007fe0000 */
[----:B----4-:R-:W-:-:S03]  /*00e0*/  IMAD R8, R0, 0x8, R22 ;  /* 0x0000000800087824 */ /* 0x010fc600078e0216 */
[----:B-1----:R-:W-:Y:S02]  /*00f0*/  ISETP.GE.U32.OR P0, PT, R2, R5, !P1 ;  /* 0x000000050200720c */ /* 0x002fe40004f06470 */
[----:B------:R-:W-:Y:S02]  /*0100*/  VIMNMX.U32 R15, PT, PT, R7, R4, !PT ;  /* 0x00000004070f7248 */ /* 0x000fe40007fe0000 */
[----:B------:R-:W-:-:S04]  /*0110*/  IADD3 R8, PT, PT, R8, -0x1, RZ ;  /* 0xffffffff08087810 */ /* 0x000fc80007ffe0ff */
[----:B------:R-:W-:-:S04]  /*0120*/  ISETP.LT.OR P0, PT, R8, RZ, P0 ;  /* 0x000000ff0800720c */ /* 0x000fc80000701670 */
[-C--:B------:R-:W-:Y:S02]  /*0130*/  ISETP.GE.U32.OR P5, PT, R8, R5.reuse, P0 ;  /* 0x000000050800720c */ /* 0x080fe400007a6470 */
[----:B------:R-:W-:-:S04]  /*0140*/  ISETP.GE.U32.OR P0, PT, R15, R5, !P1 ;  /* 0x000000050f00720c */ /* 0x000fc80004f06470 */
[----:B------:R-:W-:-:S04]  /*0150*/  ISETP.LT.OR P0, PT, R8, RZ, P0 ;  /* 0x000000ff0800720c */ /* 0x000fc80000701670 */
[----:B------:R-:W-:-:S03]  /*0160*/  ISETP.GE.U32.OR P2, PT, R8, R5, P0 ;  /* 0x000000050800720c */ /* 0x000fc60000746470 */
[----:B------:R-:W0:Y:S01]  /*0170*/  @!P5 LDC.64 R2, c[0x0][0x380] ;  /* 0x0000e000ff02db82 */ /* 0x000e220000000a00 */
[----:B------:R-:W-:-:S04]  /*0180*/  @!P5 IMAD R9, R6, R5, R7 ;  /* 0x000000050609d224 */ /* 0x000fc800078e0207 */
[----:B------:R-:W-:-:S04]  /*0190*/  @!P5 IMAD R9, R9, R5, R8 ;  /* 0x000000050909d224 */ /* 0x000fc800078e0208 */
[----:B0-----:R-:W-:-:S04]  /*01a0*/  @!P5 IMAD.WIDE.U32 R16, R9, 0x4, R2 ;  /* 0x000000040910d825 */ /* 0x001fc800078e0002 */
[----:B------:R-:W-:Y:S01]  /*01b0*/  IMAD R3, R6, R5, R5 ;  /* 0x0000000506037224 */ /* 0x000fe200078e0205 */
[----:B--2---:R-:W2:Y:S04]  /*01c0*/  @!P5 LDG.E R10, desc[UR6][R16.64] ;  /* 0x00000006100ad981 */ /* 0x004ea8000c1e1900 */
[----:B------:R-:W-:Y:S02]  /*01d0*/  IADD3 R24, PT, PT, R3, R18, RZ ;  /* 0x0000001203187210 */ /* 0x000fe40007ffe0ff */
[----:B------:R-:W-:Y:S01]  /*01e0*/  ISETP.EQ.OR P0, PT, R14, RZ, !P1 ;  /* 0x000000ff0e00720c */ /* 0x000fe20004f02670 */
[----:B------:R-:W0:Y:S02]  /*01f0*/  @!P2 LDC.64 R2, c[0x0][0x380] ;  /* 0x0000e000ff02ab82 */ /* 0x000e240000000a00 */
[----:B------:R-:W-:-:S05]  /*0200*/  IMAD R24, R19, 0x8, R24 ;  /* 0x0000000813187824 */ /* 0x000fca00078e0218 */
[----:B------:R-:W-:-:S05]  /*0210*/  IADD3 R24, PT, PT, R24, -0x1, RZ ;  /* 0xffffffff18187810 */ /* 0x000fca0007ffe0ff */
[----:B------:R-:W-:Y:S02]  /*0220*/  IMAD R9, R24, R5, R22 ;  /* 0x0000000518097224 */ /* 0x000fe400078e0216 */
[----:B------:R-:W-:Y:S02]  /*0230*/  VIADD R24, R6, 0xffffffff ;  /* 0xffffffff06187836 */ /* 0x000fe40000000000 */
[----:B------:R-:W-:-:S03]  /*0240*/  IMAD R9, R0, 0x8, R9 ;  /* 0x0000000800097824 */ /* 0x000fc600078e0209 */
[-C--:B------:R-:W-:Y:S01]  /*0250*/  ISETP.GE.U32.OR P0, PT, R24, R5.reuse, P0 ;  /* 0x000000051800720c */ /* 0x080fe20000706470 */
[----:B------:R-:W1:Y:S01]  /*0260*/  S2UR UR5, SR_CgaCtaId ;  /* 0x00000000000579c3 */ /* 0x000e620000008800 */
[----:B------:R-:W-:Y:S02]  /*0270*/  @!P2 IADD3 R11, PT, PT, R9, -0x1, RZ ;  /* 0xffffffff090ba810 */ /* 0x000fe40007ffe0ff */
[-C--:B------:R-:W-:Y:S01]  /*0280*/  ISETP.GE.U32.OR P0, PT, R7, R5.reuse, P0 ;  /* 0x000000050700720c */ /* 0x080fe20000706470 */
[----:B------:R-:W-:Y:S02]  /*0290*/  IMAD R21, R14, R5, RZ ;  /* 0x000000050e157224 */ /* 0x000fe400078e02ff */
[----:B0-----:R-:W-:Y:S01]  /*02a0*/  @!P2 IMAD.WIDE.U32 R2, R11, 0x4, R2 ;  /* 0x000000040b02a825 */ /* 0x001fe200078e0002 */
[----:B------:R-:W-:-:S04]  /*02b0*/  ISETP.LT.OR P0, PT, R8, RZ, P0 ;  /* 0x000000ff0800720c */ /* 0x000fc80000701670 */
[-C--:B------:R-:W-:Y:S01]  /*02c0*/  ISETP.GE.U32.OR P3, PT, R8, R5.reuse, P0 ;  /* 0x000000050800720c */ /* 0x080fe20000766470 */
[----:B------:R0:W5:Y:S01]  /*02d0*/  @!P2 LDG.E R12, desc[UR6][R2.64] ;  /* 0x00000006020ca981 */ /* 0x000162000c1e1900 */
[----:B------:R-:W-:Y:S01]  /*02e0*/  IADD3 R14, PT, PT, R5, -0x1, RZ ;  /* 0xffffffff050e7810 */ /* 0x000fe20007ffe0ff */
[C---:B------:R-:W-:Y:S01]  /*02f0*/  VIADD R11, R6.reuse, 0x2 ;  /* 0x00000002060b7836 */ /* 0x040fe20000000000 */
[----:B------:R-:W-:Y:S01]  /*0300*/  UMOV UR4, 0x400 ;  /* 0x0000040000047882 */ /* 0x000fe20000000000 */
[----:B------:R-:W-:Y:S02]  /*0310*/  LEA R26, R21, R18, 0x3 ;  /* 0x00000012151a7211 */ /* 0x000fe400078e18ff */
[-C--:B------:R-:W-:Y:S02]  /*0320*/  ISETP.GE.U32.AND P6, PT, R6, R14.reuse, PT ;  /* 0x0000000e0600720c */ /* 0x080fe40003fc6070 */
[----:B------:R-:W-:Y:S01]  /*0330*/  ISETP.GE.U32.AND P0, PT, R8, R14, PT ;  /* 0x0000000e0800720c */ /* 0x000fe20003f06070 */
[----:B------:R-:W-:Y:S01]  /*0340*/  IMAD R26, R19, 0x8, R26 ;  /* 0x00000008131a7824 */ /* 0x000fe200078e021a */
[----:B------:R-:W-:Y:S01]  /*0350*/  ISETP.NE.AND P6, PT, R4, 0x1, !P6 ;  /* 0x000000010400780c */ /* 0x000fe200077c5270 */
[-C--:B0-----:R-:W-:Y:S01]  /*0360*/  IMAD R2, R11, R5.reuse, R18 ;  /* 0x000000050b027224 */ /* 0x081fe200078e0212 */
[----:B------:R-:W0:Y:S01]  /*0370*/  @!P3 LDC.64 R16, c[0x0][0x380] ;  /* 0x0000e000ff10bb82 */ /* 0x000e220000000a00 */
[-CC-:B------:R-:W-:Y:S01]  /*0380*/  @!P3 IMAD R24, R24, R5.reuse, R7.reuse ;  /* 0x000000051818b224 */ /* 0x180fe200078e0207 */
[----:B------:R-:W-:Y:S01]  /*0390*/  ISETP.GT.U32.AND P6, PT, R13, 0x1, P6 ;  /* 0x000000010d00780c */ /* 0x000fe200037c4070 */
[----:B-1----:R-:W-:Y:S01]  /*03a0*/  ULEA UR4, UR5, UR4, 0x18 ;  /* 0x0000000405047291 */ /* 0x002fe2000f8ec0ff */
[----:B------:R-:W-:Y:S01]  /*03b0*/  VIADDMNMX.U32 R4, R6, 0x2, R7, !PT ;  /* 0x0000000206047846 */ /* 0x000fe20007800007 */
[----:B------:R-:W-:Y:S01]  /*03c0*/  @!P3 IMAD R3, R24, R5, R8 ;  /* 0x000000051803b224 */ /* 0x000fe200078e0208 */
[----:B------:R-:W-:-:S02]  /*03d0*/  ISETP.GT.AND P0, PT, R8, RZ, !P0 ;  /* 0x000000ff0800720c */ /* 0x000fc40004704270 */
[----:B------:R-:W-:Y:S02]  /*03e0*/  ISETP.LT.U32.AND P6, PT, R7, R14, P6 ;  /* 0x0000000e0700720c */ /* 0x000fe400037c1070 */
[----:B------:R-:W-:Y:S02]  /*03f0*/  ISETP.GE.U32.OR P4, PT, R4, R5, !P1 ;  /* 0x000000050400720c */ /* 0x000fe40004f86470 */
[----:B------:R-:W-:Y:S02]  /*0400*/  PLOP3.LUT P6, PT, P6, P0, PT, 0x80, 0x8 ;  /* 0x000000000008781c */ /* 0x000fe400037c1070 */
[----:B------:R-:W-:Y:S02]  /*0410*/  LEA R2, R19, R2, 0x3 ;  /* 0x0000000213027211 */ /* 0x000fe400078e18ff */
[----:B------:R-:W-:Y:S01]  /*0420*/  IADD3 R26, PT, PT, R26, -0x1, RZ ;  /* 0xffffffff1a1a7810 */ /* 0x000fe20007ffe0ff */
[----:B------:R-:W-:Y:S01]  /*0430*/  BSSY.RECONVERGENT B0, `(.L_x_4) ;  /* 0x000002a000007945 */ /* 0x000fe20003800200 */
[----:B------:R-:W-:Y:S01]  /*0440*/  ISETP.LT.OR P4, PT, R8, RZ, P4 ;  /* 0x000000ff0800720c */ /* 0x000fe20002781670 */
[----:B------:R-:W-:-:S02]  /*0450*/  VIADD R2, R2, 0xffffffff ;  /* 0xffffffff02027836 */ /* 0x000fc40000000000 */
[-CC-:B------:R-:W-:Y:S01]  /*0460*/  IMAD R21, R26, R5.reuse, R22.reuse ;  /* 0x000000051a157224 */ /* 0x180fe200078e0216 */
[-C--:B------:R-:W-:Y:S01]  /*0470*/  ISETP.GE.U32.OR P4, PT, R8, R5.reuse, P4 ;  /* 0x000000050800720c */ /* 0x080fe20002786470 */
[----:B------:R-:W-:Y:S02]  /*0480*/  IMAD R19, R2, R5, R22 ;  /* 0x0000000502137224 */ /* 0x000fe400078e0216 */
[----:B0-----:R-:W-:-:S04]  /*0490*/  @!P3 IMAD.WIDE.U32 R16, R3, 0x4, R16 ;  /* 0x000000040310b825 */ /* 0x001fc800078e0010 */
[----:B------:R-:W-:Y:S01]  /*04a0*/  VIADD R3, R22, 0xfffffff9 ;  /* 0xfffffff916037836 */ /* 0x000fe20000000000 */
[----:B------:R0:W5:Y:S01]  /*04b0*/  @!P3 LDG.E R20, desc[UR6][R16.64] ;  /* 0x000000061014b981 */ /* 0x000162000c1e1900 */
[C---:B------:R-:W-:Y:S01]  /*04c0*/  IMAD R2, R0.reuse, 0x8, R21 ;  /* 0x0000000800027824 */ /* 0x040fe200078e0215 */
[----:B------:R-:W-:Y:S02]  /*04d0*/  LEA R0, R0, R19, 0x3 ;  /* 0x0000001300007211 */ /* 0x000fe400078e18ff */
[C---:B------:R-:W-:Y:S02]  /*04e0*/  VIADDMNMX.U32 R4, R18.reuse, 0xfffffff9, R3, PT ;  /* 0xfffffff912047846 */ /* 0x040fe40003800003 */
[----:B------:R-:W-:Y:S02]  /*04f0*/  LEA R3, R18, UR4, 0x5 ;  /* 0x0000000412037c11 */ /* 0x000fe4000f8e28ff */
[----:B------:R-:W-:Y:S02]  /*0500*/  ISETP.LT.U32.OR P6, PT, R4, -0x6, !P6 ;  /* 0xfffffffa0400780c */ /* 0x000fe400077c1470 */
[----:B------:R-:W-:-:S05]  /*0510*/  LEA R3, R22, R3, 0x2 ;  /* 0x0000000316037211 */ /* 0x000fca00078e10ff */
[----:B--2---:R0:W-:Y:S01]  /*0520*/  @!P5 STS [R3], R10 ;  /* 0x0000000a0300d388 */ /* 0x0041e20000000800 */
[----:B------:R-:W-:Y:S06]  /*0530*/  BAR.SYNC.DEFER_BLOCKING 0x0 ;  /* 0x0000000000007b1d */ /* 0x000fec0000010000 */
[----:B------:R-:W-:Y:S05]  /*0540*/  @P6 BRA `(.L_x_5) ;  /* 0x0000000000606947 */ /* 0x000fea0003800000 */
[----:B0-----:R-:W0:Y:S01]  /*0550*/  LDC.64 R16, c[0x0][0x398] ;  /* 0x0000e600ff107b82 */ /* 0x001e220000000a00 */
[----:B------:R-:W1:Y:S04]  /*0560*/  LDS R27, [R3+0x4] ;  /* 0x00000400031b7984 */ /* 0x000e680000000800 */
[----:B0-----:R-:W1:Y:S04]  /*0570*/  LDG.E R24, desc[UR6][R16.64+0x4] ;  /* 0x0000040610187981 */ /* 0x001e68000c1e1900 */
[----:B------:R-:W2:Y:S04]  /*0580*/  LDG.E R19, desc[UR6][R16.64] ;  /* 0x0000000610137981 */ /* 0x000ea8000c1e1900 */
[----:B------:R-:W3:Y:S04]  /*0590*/  LDG.E R18, desc[UR6][R16.64+0x8] ;  /* 0x0000080610127981 */ /* 0x000ee8000c1e1900 */
[----:B------:R-:W4:Y:S04]  /*05a0*/  LDG.E R21, desc[UR6][R16.64+0xc] ;  /* 0x00000c0610157981 */ /* 0x000f28000c1e1900 */
[----:B------:R-:W4:Y:S04]  /*05b0*/  LDG.E R22, desc[UR6][R16.64+0x10] ;  /* 0x0000100610167981 */ /* 0x000f28000c1e1900 */
[----:B------:R-:W4:Y:S04]  /*05c0*/  LDG.E R25, desc[UR6][R16.64+0x14] ;  /* 0x0000140610197981 */ /* 0x000f28000c1e1900 */
[----:B------:R0:W4:Y:S02]  /*05d0*/  LDG.E R23, desc[UR6][R16.64+0x18] ;  /* 0x0000180610177981 */ /* 0x000124000c1e1900 */
[----:B0-----:R-:W-:-:S02]  /*05e0*/  VIADD R17, R2, 0xffffffff ;  /* 0xffffffff02117836 */ /* 0x001fc40000000000 */
[----:B-1----:R-:W-:Y:S02]  /*05f0*/  FMUL R26, R24, R27 ;  /* 0x0000001b181a7220 */ /* 0x002fe40000400000 */
[----:B------:R-:W2:Y:S04]  /*0600*/  LDS R24, [R3+-0x4] ;  /* 0xfffffc0003187984 */ /* 0x000ea80000000800 */
[----:B------:R-:W-:Y:S01]  /*0610*/  LDS R27, [R3+-0x20] ;  /* 0xffffe000031b7984 */ /* 0x000fe20000000800 */
[----:B--2---:R-:W-:-:S03]  /*0620*/  FFMA R19, R19, R24, R26 ;  /* 0x0000001813137223 */ /* 0x004fc6000000001a */
[----:B------:R-:W3:Y:S04]  /*0630*/  LDS R24, [R3+0x20] ;  /* 0x0000200003187984 */ /* 0x000ee80000000800 */
[----:B------:R-:W4:Y:S01]  /*0640*/  LDS R26, [R3+0x24] ;  /* 0x00002400031a7984 */ /* 0x000f220000000800 */
[----:B---3--:R-:W-:Y:S02]  /*0650*/  FFMA R24, R18, R24, R19 ;  /* 0x0000001812187223 */ /* 0x008fe40000000013 */
[----:B------:R-:W0:Y:S02]  /*0660*/  LDC.64 R18, c[0x0][0x388] ;  /* 0x0000e200ff127b82 */ /* 0x000e240000000a00 */
[----:B----4-:R-:W-:-:S04]  /*0670*/  FFMA R21, R21, R26, R24 ;  /* 0x0000001a15157223 */ /* 0x010fc80000000018 */
[----:B------:R-:W-:-:S04]  /*0680*/  FFMA R21, R22, R27, R21 ;  /* 0x0000001b16157223 */ /* 0x000fc80000000015 */
[----:B-----5:R-:W-:-:S04]  /*0690*/  FFMA R21, R20, R25, R21 ;  /* 0x0000001914157223 */ /* 0x020fc80000000015 */
[----:B------:R-:W-:Y:S01]  /*06a0*/  FFMA R21, R12, R23, R21 ;  /* 0x000000170c157223 */ /* 0x000fe20000000015 */
[----:B0-----:R-:W-:-:S05]  /*06b0*/  IMAD.WIDE.U32 R18, R17, 0x4, R18 ;  /* 0x0000000411127825 */ /* 0x001fca00078e0012 */
[----:B------:R1:W-:Y:S02]  /*06c0*/  STG.E desc[UR6][R18.64], R21 ;  /* 0x0000001512007986 */ /* 0x0003e4000c101906 */
.L_x_5:
[----:B------:R-:W-:Y:S05]  /*06d0*/  BSYNC.RECONVERGENT B0 ;  /* 0x0000000000007941 */ /* 0x000fea0003800200 */
.L_x_4:
[----:B0-----:R-:W0:Y:S08]  /*06e0*/  @!P4 LDC.64 R16, c[0x0][0x380] ;  /* 0x0000e000ff10cb82 */ /* 0x001e300000000a00 */
[----:B------:R-:W-:Y:S01]  /*06f0*/  BAR.SYNC.DEFER_BLOCKING 0x0 ;  /* 0x0000000000007b1d */ /* 0x000fe20000010000 */
[----:B-----5:R-:W-:Y:S01]  /*0700*/  @!P2 IMAD.MOV.U32 R20, RZ, RZ, R12 ;  /* 0x000000ffff14a224 */ /* 0x020fe200078e000c */
[----:B------:R-:W-:-:S02]  /*0710*/  ISETP.GT.U32.AND P2, PT, R13, 0x1, PT ;  /* 0x000000010d00780c */ /* 0x000fc40003f44070 */
[----:B-1----:R-:W-:Y:S02]  /*0720*/  @!P4 IADD3 R19, PT, PT, R0, -0x1, RZ ;  /* 0xffffffff0013c810 */ /* 0x002fe40007ffe0ff */
[----:B------:R-:W-:-:S04]  /*0730*/  ISETP.LT.U32.AND P3, PT, R15, R14, P2 ;  /* 0x0000000e0f00720c */ /* 0x000fc80001761070 */
[----:B------:R-:W-:Y:S02]  /*0740*/  PLOP3.LUT P3, PT, P3, P0, PT, 0x80, 0x8 ;  /* 0x000000000008781c */ /* 0x000fe40001f61070 */
[----:B------:R-:W-:Y:S02]  /*0750*/  IADD3 R22, PT, PT, R6, 0x3, RZ ;  /* 0x0000000306167810 */ /* 0x000fe40007ffe0ff */
[----:B------:R-:W-:Y:S02]  /*0760*/  ISETP.LT.U32.OR P3, PT, R4, -0x6, !P3 ;  /* 0xfffffffa0400780c */ /* 0x000fe40005f61470 */
[----:B------:R-:W-:Y:S01]  /*0770*/  VIMNMX.U32 R21, PT, PT, R7, R22, !PT ;  /* 0x0000001607157248 */ /* 0x000fe20007fe0000 */
[----:B0-----:R-:W-:-:S05]  /*0780*/  @!P4 IMAD.WIDE.U32 R16, R19, 0x4, R16 ;  /* 0x000000041310c825 */ /* 0x001fca00078e0010 */
[----:B------:R0:W5:Y:S01]  /*0790*/  @!P4 LDG.E R20, desc[UR6][R16.64] ;  /* 0x000000061014c981 */ /* 0x000162000c1e1900 */
[----:B------:R-:W-:Y:S01]  /*07a0*/  ISETP.GE.U32.OR P4, PT, R21, R5, !P1 ;  /* 0x000000051500720c */ /* 0x000fe20004f86470 */
[----:B------:R-:W-:Y:S02]  /*07b0*/  BSSY.RECONVERGENT B0, `(.L_x_6) ;  /* 0x000001e000007945 */ /* 0x000fe40003800200 */
[----:B------:R0:W-:Y:S01]  /*07c0*/  STS [R3], R12 ;  /* 0x0000000c03007388 */ /* 0x0001e20000000800 */
[----:B------:R-:W-:Y:S01]  /*07d0*/  BAR.SYNC.DEFER_BLOCKING 0x0 ;  /* 0x0000000000007b1d */ /* 0x000fe20000010000 */
[----:B------:R-:W-:-:S04]  /*07e0*/  ISETP.LT.OR P4, PT, R8, RZ, P4 ;  /* 0x000000ff0800720c */ /* 0x000fc80002781670 */
[----:B------:R-:W-:Y:S01]  /*07f0*/  ISETP.GE.U32.OR P4, PT, R8, R5, P4 ;  /* 0x000000050800720c */ /* 0x000fe20002786470 */
[----:B------:R-:W-:-:S12]  /*0800*/  @P3 BRA `(.L_x_7) ;  /* 0x0000000000603947 */ /* 0x000fd80003800000 */
        /* <DEDUP_REMOVED lines=12> */
[----:B------:R-:W-:Y:S01]  /*08d0*/  LDS R27, [R3+0x24] ;  /* 0x00002400031b7984 */ /* 0x000fe20000000800 */
[----:B--2---:R-:W-:-:S03]  /*08e0*/  FFMA R19, R19, R26, R28 ;  /* 0x0000001a13137223 */ /* 0x004fc6000000001c */
[----:B------:R-:W3:Y:S04]  /*08f0*/  LDS R26, [R3+0x20] ;  /* 0x00002000031a7984 */ /* 0x000ee80000000800 */
[----:B------:R-:W0:Y:S01]  /*0900*/  LDS R28, [R3+-0x20] ;  /* 0xffffe000031c7984 */ /* 0x000e220000000800 */
[----:B---3--:R-:W-:Y:S02]  /*0910*/  FFMA R26, R18, R26, R19 ;  /* 0x0000001a121a7223 */ /* 0x008fe40000000013 */
[----:B------:R-:W1:Y:S02]  /*0920*/  LDC.64 R18, c[0x0][0x388] ;  /* 0x0000e200ff127b82 */ /* 0x000e640000000a00 */
[----:B----4-:R-:W-:-:S04]  /*0930*/  FFMA R15, R15, R27, R26 ;  /* 0x0000001b0f0f7223 */ /* 0x010fc8000000001a */
[----:B0-----:R-:W-:-:S04]  /*0940*/  FFMA R15, R24, R28, R15 ;  /* 0x0000001c180f7223 */ /* 0x001fc8000000000f */
[----:B------:R-:W-:-:S04]  /*0950*/  FFMA R15, R10, R25, R15 ;  /* 0x000000190a0f7223 */ /* 0x000fc8000000000f */
[----:B-----5:R-:W-:Y:S01]  /*0960*/  FFMA R15, R20, R23, R15 ;  /* 0x00000017140f7223 */ /* 0x020fe2000000000f */
[----:B-1----:R-:W-:-:S05]  /*0970*/  IMAD.WIDE.U32 R18, R17, 0x4, R18 ;  /* 0x0000000411127825 */ /* 0x002fca00078e0012 */
[----:B------:R1:W-:Y:S02]  /*0980*/  STG.E desc[UR6][R18.64], R15 ;  /* 0x0000000f12007986 */ /* 0x0003e4000c101906 */
.L_x_7:
[----:B------:R-:W-:Y:S05]  /*0990*/  BSYNC.RECONVERGENT B0 ;  /* 0x0000000000007941 */ /* 0x000fea0003800200 */
.L_x_6:
[----:B0-----:R-:W0:Y:S08]  /*09a0*/  @!P4 LDC.64 R16, c[0x0][0x380] ;  /* 0x0000e000ff10cb82 */ /* 0x001e300000000a00 */
[----:B------:R-:W-:Y:S01]  /*09b0*/  BAR.SYNC.DEFER_BLOCKING 0x0 ;  /* 0x0000000000007b1d */ /* 0x000fe20000010000 */
[----:B------:R-:W-:Y:S01]  /*09c0*/  ISETP.GE.U32.AND P3, PT, R11, R14, PT ;  /* 0x0000000e0b00720c */ /* 0x000fe20003f66070 */
[----:B-1----:R-:W-:-:S03]  /*09d0*/  IMAD R15, R5, R5, RZ ;  /* 0x00000005050f7224 */ /* 0x002fc600078e02ff */
[----:B------:R-:W-:Y:S02]  /*09e0*/  ISETP.NE.AND P3, PT, R22, 0x1, !P3 ;  /* 0x000000011600780c */ /* 0x000fe40005f65270 */
[----:B------:R-:W-:Y:S02]  /*09f0*/  LEA R18, R15, R9, 0x1 ;  /* 0x000000090f127211 */ /* 0x000fe400078e08ff */
[----:B------:R-:W-:-:S03]  /*0a00*/  ISETP.GT.U32.AND P3, PT, R13, 0x1, P3 ;  /* 0x000000010d00780c */ /* 0x000fc60001f64070 */
[----:B------:R-:W-:Y:S01]  /*0a10*/  @!P4 VIADD R9, R18, 0xffffffff ;  /* 0xffffffff1209c836 */ /* 0x000fe20000000000 */
[----:B------:R-:W-:-:S04]  /*0a20*/  ISETP.LT.U32.AND P3, PT, R7, R14, P3 ;  /* 0x0000000e0700720c */ /* 0x000fc80001f61070 */
[----:B------:R-:W-:-:S04]  /*0a30*/  PLOP3.LUT P3, PT, P3, P0, PT, 0x80, 0x8 ;  /* 0x000000000008781c */ /* 0x000fc80001f61070 */
[----:B------:R-:W-:Y:S01]  /*0a40*/  ISETP.LT.U32.OR P3, PT, R4, -0x6, !P3 ;  /* 0xfffffffa0400780c */ /* 0x000fe20005f61470 */
[----:B0-----:R-:W-:Y:S01]  /*0a50*/  @!P4 IMAD.WIDE.U32 R16, R9, 0x4, R16 ;  /* 0x000000040910c825 */ /* 0x001fe200078e0010 */
[----:B------:R-:W-:Y:S01]  /*0a60*/  VIADDMNMX.U32 R10, R6, 0x4, R7, !PT ;  /* 0x00000004060a7846 */ /* 0x000fe20007800007 */
[----:B-----5:R0:W-:Y:S01]  /*0a70*/  STS [R3], R20 ;  /* 0x0000001403007388 */ /* 0x0201e20000000800 */
[----:B------:R-:W-:Y:S01]  /*0a80*/  MOV R9, R20 ;  /* 0x0000001400097202 */ /* 0x000fe20000000f00 */
[----:B------:R-:W-:Y:S02]  /*0a90*/  BSSY.RECONVERGENT B0, `(.L_x_8) ;  /* 0x0000020000007945 */ /* 0x000fe40003800200 */
[----:B0-----:R0:W5:Y:S01]  /*0aa0*/  @!P4 LDG.E R20, desc[UR6][R16.64] ;  /* 0x000000061014c981 */ /* 0x001162000c1e1900 */
[----:B------:R-:W-:Y:S01]  /*0ab0*/  BAR.SYNC.DEFER_BLOCKING 0x0 ;  /* 0x0000000000007b1d */ /* 0x000fe20000010000 */
[----:B------:R-:W-:Y:S01]  /*0ac0*/  ISETP.GE.U32.OR P4, PT, R10, R5, !P1 ;  /* 0x000000050a00720c */ /* 0x000fe20004f86470 */
[----:B------:R-:W-:-:S03]  /*0ad0*/  IMAD R2, R15, 0x2, R2 ;  /* 0x000000020f027824 */ /* 0x000fc600078e0202 */
[----:B------:R-:W-:-:S04]  /*0ae0*/  ISETP.LT.OR P4, PT, R8, RZ, P4 ;  /* 0x000000ff0800720c */ /* 0x000fc80002781670 */
[----:B------:R-:W-:Y:S01]  /*0af0*/  ISETP.GE.U32.OR P4, PT, R8, R5, P4 ;  /* 0x000000050800720c */ /* 0x000fe20002786470 */
[----:B0-----:R-:W-:-:S12]  /*0b00*/  @P3 BRA `(.L_x_9) ;  /* 0x0000000000603947 */ /* 0x001fd80003800000 */
[----:B------:R-:W0:Y:S01]  /*0b10*/  LDC.64 R10, c[0x0][0x398] ;  /* 0x0000e600ff0a7b82 */ /* 0x000e220000000a00 */
[----:B------:R-:W1:Y:S04]  /*0b20*/  LDS R28, [R3+0x4] ;  /* 0x00000400031c7984 */ /* 0x000e680000000800 */
[----:B------:R-:W2:Y:S04]  /*0b30*/  LDS R26, [R3+-0x4] ;  /* 0xfffffc00031a7984 */ /* 0x000ea80000000800 */
[----:B------:R-:W-:Y:S04]  /*0b40*/  LDS R27, [R3+-0x20] ;  /* 0xffffe000031b7984 */ /* 0x000fe80000000800 */
[----:B0-----:R-:W1:Y:S04]  /*0b50*/  LDG.E R25, desc[UR6][R10.64+0x4] ;  /* 0x000004060a197981 */ /* 0x001e68000c1e1900 */
[----:B------:R-:W2:Y:S04]  /*0b60*/  LDG.E R17, desc[UR6][R10.64] ;  /* 0x000000060a117981 */ /* 0x000ea8000c1e1900 */
[----:B------:R-:W3:Y:S04]  /*0b70*/  LDG.E R16, desc[UR6][R10.64+0x8] ;  /* 0x000008060a107981 */ /* 0x000ee8000c1e1900 */
[----:B------:R-:W4:Y:S04]  /*0b80*/  LDG.E R24, desc[UR6][R10.64+0xc] ;  /* 0x00000c060a187981 */ /* 0x000f28000c1e1900 */
[----:B------:R-:W4:Y:S04]  /*0b90*/  LDG.E R22, desc[UR6][R10.64+0x10] ;  /* 0x000010060a167981 */ /* 0x000f28000c1e1900 */
[----:B------:R-:W4:Y:S04]  /*0ba0*/  LDG.E R23, desc[UR6][R10.64+0x14] ;  /* 0x000014060a177981 */ /* 0x000f28000c1e1900 */
[----:B------:R0:W4:Y:S02]  /*0bb0*/  LDG.E R19, desc[UR6][R10.64+0x18] ;  /* 0x000018060a137981 */ /* 0x000124000c1e1900 */
[----:B0-----:R-:W-:Y:S01]  /*0bc0*/  IADD3 R11, PT, PT, R2, -0x1, RZ ;  /* 0xffffffff020b7810 */ /* 0x001fe20007ffe0ff */
[----:B-1----:R-:W-:-:S02]  /*0bd0*/  FMUL R28, R25, R28 ;  /* 0x0000001c191c7220 */ /* 0x002fc40000400000 */
[----:B------:R-:W3:Y:S02]  /*0be0*/  LDS R25, [R3+0x20] ;  /* 0x0000200003197984 */ /* 0x000ee40000000800 */
[----:B--2---:R-:W-:Y:S02]  /*0bf0*/  FFMA R17, R17, R26, R28 ;  /* 0x0000001a11117223 */ /* 0x004fe4000000001c */
[----:B------:R-:W4:Y:S02]  /*0c00*/  LDS R26, [R3+0x24] ;  /* 0x00002400031a7984 */ /* 0x000f240000000800 */
[----:B---3--:R-:W-:Y:S02]  /*0c10*/  FFMA R25, R16, R25, R17 ;  /* 0x0000001910197223 */ /* 0x008fe40000000011 */
[----:B------:R-:W0:Y:S02]  /*0c20*/  LDC.64 R16, c[0x0][0x388] ;  /* 0x0000e200ff107b82 */ /* 0x000e240000000a00 */
[----:B----4-:R-:W-:-:S04]  /*0c30*/  FFMA R25, R24, R26, R25 ;  /* 0x0000001a18197223 */ /* 0x010fc80000000019 */
[----:B------:R-:W-:-:S04]  /*0c40*/  FFMA R25, R22, R27, R25 ;  /* 0x0000001b16197223 */ /* 0x000fc80000000019 */
[----:B------:R-:W-:-:S04]  /*0c50*/  FFMA R23, R12, R23, R25 ;  /* 0x000000170c177223 */ /* 0x000fc80000000019 */
[----:B-----5:R-:W-:Y:S01]  /*0c60*/  FFMA R19, R20, R19, R23 ;  /* 0x0000001314137223 */ /* 0x020fe20000000017 */
[----:B0-----:R-:W-:-:S05]  /*0c70*/  IMAD.WIDE.U32 R16, R11, 0x4, R16 ;  /* 0x000000040b107825 */ /* 0x001fca00078e0010 */
[----:B------:R0:W-:Y:S02]  /*0c80*/  STG.E desc[UR6][R16.64], R19 ;  /* 0x0000001310007986 */ /* 0x0001e4000c101906 */
.L_x_9:
[----:B------:R-:W-:Y:S05]  /*0c90*/  BSYNC.RECONVERGENT B0 ;  /* 0x0000000000007941 */ /* 0x000fea0003800200 */
.L_x_8:
[----:B------:R-:W1:Y:S08]  /*0ca0*/  @!P4 LDC.64 R10, c[0x0][0x380] ;  /* 0x0000e000ff0acb82 */ /* 0x000e700000000a00 */
[----:B------:R-:W-:Y:S01]  /*0cb0*/  BAR.SYNC.DEFER_BLOCKING 0x0 ;  /* 0x0000000000007b1d */ /* 0x000fe20000010000 */
[----:B------:R-:W-:Y:S01]  /*0cc0*/  IMAD R0, R15, 0x2, R0 ;  /* 0x000000020f007824 */ /* 0x000fe200078e0200 */
[----:B------:R-:W-:Y:S01]  /*0cd0*/  ISETP.LT.U32.AND P3, PT, R21, R14, P2 ;  /* 0x0000000e1500720c */ /* 0x000fe20001761070 */
[----:B-----5:R-:W-:-:S03]  /*0ce0*/  IMAD.MOV.U32 R12, RZ, RZ, R20 ;  /* 0x000000ffff0c7224 */ /* 0x020fc600078e0014 */
[----:B0-----:R-:W-:Y:S02]  /*0cf0*/  @!P4 IADD3 R17, PT, PT, R0, -0x1, RZ ;  /* 0xffffffff0011c810 */ /* 0x001fe40007ffe0ff */
[----:B------:R-:W-:Y:S02]  /*0d00*/  PLOP3.LUT P3, PT, P3, P0, PT, 0x80, 0x8 ;  /* 0x000000000008781c */ /* 0x000fe40001f61070 */
[----:B------:R-:W-:Y:S02]  /*0d10*/  IADD3 R22, PT, PT, R6, 0x5, RZ ;  /* 0x0000000506167810 */ /* 0x000fe40007ffe0ff */
[----:B------:R-:W-:Y:S02]  /*0d20*/  ISETP.LT.U32.OR P3, PT, R4, -0x6, !P3 ;  /* 0xfffffffa0400780c */ /* 0x000fe40005f61470 */
[----:B------:R-:W-:Y:S01]  /*0d30*/  VIMNMX.U32 R19, PT, PT, R7, R22, !PT ;  /* 0x0000001607137248 */ /* 0x000fe20007fe0000 */
[----:B-1----:R-:W-:Y:S01]  /*0d40*/  @!P4 IMAD.WIDE.U32 R10, R17, 0x4, R10 ;  /* 0x00000004110ac825 */ /* 0x002fe200078e000a */
[----:B------:R0:W-:Y:S01]  /*0d50*/  STS [R3], R20 ;  /* 0x0000001403007388 */ /* 0x0001e20000000800 */
[----:B------:R-:W-:Y:S03]  /*0d60*/  BSSY.RECONVERGENT B0, `(.L_x_10) ;  /* 0x000001f000007945 */ /* 0x000fe60003800200 */
[----:B0-----:R0:W5:Y:S01]  /*0d70*/  @!P4 LDG.E R20, desc[UR6][R10.64] ;  /* 0x000000060a14c981 */ /* 0x001162000c1e1900 */
[----:B------:R-:W-:Y:S01]  /*0d80*/  BAR.SYNC.DEFER_BLOCKING 0x0 ;  /* 0x0000000000007b1d */ /* 0x000fe20000010000 */
[----:B------:R-:W-:-:S04]  /*0d90*/  ISETP.GE.U32.OR P4, PT, R19, R5, !P1 ;  /* 0x000000051300720c */ /* 0x000fc80004f86470 */
[----:B------:R-:W-:-:S04]  /*0da0*/  ISETP.LT.OR P4, PT, R8, RZ, P4 ;  /* 0x000000ff0800720c */ /* 0x000fc80002781670 */
[----:B------:R-:W-:Y:S01]  /*0db0*/  ISETP.GE.U32.OR P4, PT, R8, R5, P4 ;  /* 0x000000050800720c */ /* 0x000fe20002786470 */
[----:B0-----:R-:W-:-:S12]  /*0dc0*/  @P3 BRA `(.L_x_11) ;  /* 0x0000000000603947 */ /* 0x001fd80003800000 */
[----:B------:R-:W0:Y:S01]  /*0dd0*/  LDC.64 R10, c[0x0][0x398] ;  /* 0x0000e600ff0a7b82 */ /* 0x000e220000000a00 */
        /* <DEDUP_REMOVED lines=23> */
.L_x_11:
[----:B------:R-:W-:Y:S05]  /*0f50*/  BSYNC.RECONVERGENT B0 ;  /* 0x0000000000007941 */ /* 0x000fea0003800200 */
.L_x_10:
[----:B0-----:R-:W-:Y:S01]  /*0f60*/  VIADD R17, R6, 0x4 ;  /* 0x0000000406117836 */ /* 0x001fe20000000000 */
[----:B------:R-:W0:Y:S08]  /*0f70*/  @!P4 LDC.64 R10, c[0x0][0x380] ;  /* 0x0000e000ff0acb82 */ /* 0x000e300000000a00 */
[----:B------:R-:W-:Y:S01]  /*0f80*/  BAR.SYNC.DEFER_BLOCKING 0x0 ;  /* 0x0000000000007b1d */ /* 0x000fe20000010000 */
[----:B------:R-:W-:-:S02]  /*0f90*/  LEA R18, R15, R18, 0x1 ;  /* 0x000000120f127211 */ /* 0x000fc400078e08ff */
[----:B------:R-:W-:-:S03]  /*0fa0*/  ISETP.GE.U32.AND P3, PT, R17, R14, PT ;  /* 0x0000000e1100720c */ /* 0x000fc60003f66070 */
[----:B------:R-:W-:Y:S01]  /*0fb0*/  @!P4 VIADD R9, R18, 0xffffffff ;  /* 0xffffffff1209c836 */ /* 0x000fe20000000000 */
[----:B------:R-:W-:-:S04]  /*0fc0*/  ISETP.NE.AND P3, PT, R22, 0x1, !P3 ;  /* 0x000000011600780c */ /* 0x000fc80005f65270 */
[----:B------:R-:W-:-:S04]  /*0fd0*/  ISETP.GT.U32.AND P3, PT, R13, 0x1, P3 ;  /* 0x000000010d00780c */ /* 0x000fc80001f64070 */
        /* <DEDUP_REMOVED lines=10> */
[----:B------:R-:W-:Y:S02]  /*1080*/  ISETP.GE.U32.OR P4, PT, R16, R5, !P1 ;  /* 0x000000051000720c */ /* 0x000fe40004f86470 */
[----:B------:R-:W-:-:S02]  /*1090*/  LEA R2, R15, R2, 0x1 ;  /* 0x000000020f027211 */ /* 0x000fc400078e08ff */
        /* <DEDUP_REMOVED lines=27> */
.L_x_13:
[----:B------:R-:W-:Y:S05]  /*1250*/  BSYNC.RECONVERGENT B0 ;  /* 0x0000000000007941 */ /* 0x000fea0003800200 */
.L_x_12:
[----:B------:R-:W1:Y:S08]  /*1260*/  @!P4 LDC.64 R10, c[0x0][0x380] ;  /* 0x0000e000ff0acb82 */ /* 0x000e700000000a00 */
[----:B------:R-:W-:Y:S01]  /*1270*/  BAR.SYNC.DEFER_BLOCKING 0x0 ;  /* 0x0000000000007b1d */ /* 0x000fe20000010000 */
[----:B------:R-:W-:Y:S02]  /*1280*/  LEA R0, R15, R0, 0x1 ;  /* 0x000000000f007211 */ /* 0x000fe400078e08ff */
[----:B------:R-:W-:Y:S01]  /*1290*/  ISETP.LT.U32.AND P3, PT, R19, R14, P2 ;  /* 0x0000000e1300720c */ /* 0x000fe20001761070 */
[----:B------:R-:W-:Y:S01]  /*12a0*/  VIADD R22, R6, 0x7 ;  /* 0x0000000706167836 */ /* 0x000fe20000000000 */
[----:B-----5:R-:W-:Y:S01]  /*12b0*/  MOV R12, R20 ;  /* 0x00000014000c7202 */ /* 0x020fe20000000f00 */
[----:B0-----:R-:W-:Y:S01]  /*12c0*/  @!P4 VIADD R17, R0, 0xffffffff ;  /* 0xffffffff0011c836 */ /* 0x001fe20000000000 */
[----:B------:R-:W-:-:S04]  /*12d0*/  PLOP3.LUT P3, PT, P3, P0, PT, 0x80, 0x8 ;  /* 0x000000000008781c */ /* 0x000fc80001f61070 */
        /* <DEDUP_REMOVED lines=35> */
.L_x_15:
[----:B------:R-:W-:Y:S05]  /*1510*/  BSYNC.RECONVERGENT B0 ;  /* 0x0000000000007941 */ /* 0x000fea0003800200 */
.L_x_14:
[----:B------:R-:W-:Y:S01]  /*1520*/  VIADDMNMX.U32 R24, R6, 0x8, R7, !PT ;  /* 0x0000000806187846 */ /* 0x000fe20007800007 */
[----:B------:R-:W1:Y:S01]  /*1530*/  @!P4 LDC.64 R10, c[0x0][0x380] ;  /* 0x0000e000ff0acb82 */ /* 0x000e620000000a00 */
[----:B------:R-:W-:-:S07]  /*1540*/  IMAD R18, R15, 0x2, R18 ;  /* 0x000000020f127824 */ /* 0x000fce00078e0212 */
[----:B------:R-:W-:Y:S01]  /*1550*/  BAR.SYNC.DEFER_BLOCKING 0x0 ;  /* 0x0000000000007b1d */ /* 0x000fe20000010000 */
[----:B------:R-:W-:Y:S01]  /*1560*/  ISETP.GE.U32.OR P1, PT, R24, R5, !P1 ;  /* 0x000000051800720c */ /* 0x000fe20004f26470 */
[----:B0----5:R-:W-:Y:S01]  /*1570*/  IMAD.MOV.U32 R16, RZ, RZ, R20 ;  /* 0x000000ffff107224 */ /* 0x021fe200078e0014 */
[----:B------:R-:W-:Y:S02]  /*1580*/  @!P4 IADD3 R9, PT, PT, R18, -0x1, RZ ;  /* 0xffffffff1209c810 */ /* 0x000fe40007ffe0ff */
[----:B------:R-:W-:-:S04]  /*1590*/  ISETP.LT.OR P1, PT, R8, RZ, P1 ;  /* 0x000000ff0800720c */ /* 0x000fc80000f21670 */
[----:B------:R-:W-:Y:S02]  /*15a0*/  ISETP.GE.U32.OR P1, PT, R8, R5, P1 ;  /* 0x000000050800720c */ /* 0x000fe40000f26470 */
[----:B------:R-:W-:-:S04]  /*15b0*/  IADD3 R5, PT, PT, R6, 0x6, RZ ;  /* 0x0000000606057810 */ /* 0x000fc80007ffe0ff */
[----:B------:R-:W-:-:S04]  /*15c0*/  ISETP.GE.U32.AND P3, PT, R5, R14, PT ;  /* 0x0000000e0500720c */ /* 0x000fc80003f66070 */
[----:B------:R-:W-:Y:S01]  /*15d0*/  ISETP.NE.AND P3, PT, R22, 0x1, !P3 ;  /* 0x000000011600780c */ /* 0x000fe20005f65270 */
[----:B-1----:R-:W-:-:S03]  /*15e0*/  @!P4 IMAD.WIDE.U32 R10, R9, 0x4, R10 ;  /* 0x00000004090ac825 */ /* 0x002fc600078e000a */
[----:B------:R-:W-:Y:S01]  /*15f0*/  ISETP.GT.U32.AND P3, PT, R13, 0x1, P3 ;  /* 0x000000010d00780c */ /* 0x000fe20001f64070 */
[----:B------:R-:W0:Y:S01]  /*1600*/  @!P1 LDC.64 R8, c[0x0][0x380] ;  /* 0x0000e000ff089b82 */ /* 0x000e220000000a00 */
[----:B------:R-:W-:Y:S01]  /*1610*/  IMAD R0, R15, 0x2, R0 ;  /* 0x000000020f007824 */ /* 0x000fe200078e0200 */
[----:B------:R1:W-:Y:S01]  /*1620*/  STS [R3], R20 ;  /* 0x0000001403007388 */ /* 0x0003e20000000800 */
[----:B------:R-:W-:-:S04]  /*1630*/  ISETP.LT.U32.AND P3, PT, R7, R14, P3 ;  /* 0x0000000e0700720c */ /* 0x000fc80001f61070 */
[----:B------:R-:W-:-:S04]  /*1640*/  PLOP3.LUT P3, PT, P3, P0, PT, 0x80, 0x8 ;  /* 0x000000000008781c */ /* 0x000fc80001f61070 */
[----:B------:R-:W-:Y:S01]  /*1650*/  ISETP.LT.U32.OR P3, PT, R4, -0x6, !P3 ;  /* 0xfffffffa0400780c */ /* 0x000fe20005f61470 */
[----:B-1----:R1:W5:Y:S01]  /*1660*/  @!P4 LDG.E R20, desc[UR6][R10.64] ;  /* 0x000000060a14c981 */ /* 0x002362000c1e1900 */
[----:B------:R-:W-:Y:S01]  /*1670*/  @!P1 IADD3 R5, PT, PT, R0, -0x1, RZ ;  /* 0xffffffff00059810 */ /* 0x000fe20007ffe0ff */
[----:B------:R-:W-:Y:S01]  /*1680*/  BSSY.RECONVERGENT B0, `(.L_x_16) ;  /* 0x000001d000007945 */ /* 0x000fe20003800200 */
[----:B------:R-:W-:-:S03]  /*1690*/  IMAD R2, R15, 0x2, R2 ;  /* 0x000000020f027824 */ /* 0x000fc600078e0202 */
[----:B0-----:R-:W-:Y:S01]  /*16a0*/  @!P1 IMAD.WIDE.U32 R8, R5, 0x4, R8 ;  /* 0x0000000405089825 */ /* 0x001fe200078e0008 */
[----:B------:R-:W-:Y:S06]  /*16b0*/  BAR.SYNC.DEFER_BLOCKING 0x0 ;  /* 0x0000000000007b1d */ /* 0x000fec0000010000 */
[----:B-1----:R-:W-:Y:S05]  /*16c0*/  @P3 BRA `(.L_x_17) ;  /* 0x0000000000603947 */ /* 0x002fea0003800000 */
[----:B------:R-:W0:Y:S01]  /*16d0*/  LDC.64 R10, c[0x0][0x398] ;  /* 0x0000e600ff0a7b82 */ /* 0x000e220000000a00 */
[----:B------:R-:W1:Y:S04]  /*16e0*/  LDS R24, [R3+0x4] ;  /* 0x0000040003187984 */ /* 0x000e680000000800 */
[----:B------:R-:W2:Y:S03]  /*16f0*/  LDS R22, [R3+-0x4] ;  /* 0xfffffc0003167984 */ /* 0x000ea60000000800 */
[----:B------:R-:W3:Y:S01]  /*1700*/  LDC.64 R6, c[0x0][0x388] ;  /* 0x0000e200ff067b82 */ /* 0x000ee20000000a00 */
[----:B------:R-:W4:Y:S04]  /*1710*/  LDS R23, [R3+0x20] ;  /* 0x0000200003177984 */ /* 0x000f280000000800 */
[----:B------:R-:W4:Y:S04]  /*1720*/  LDS R25, [R3+0x24] ;  /* 0x0000240003197984 */ /* 0x000f280000000800 */
[----:B------:R-:W4:Y:S04]  /*1730*/  LDS R27, [R3+-0x20] ;  /* 0xffffe000031b7984 */ /* 0x000f280000000800 */
[----:B0-----:R-:W1:Y:S04]  /*1740*/  LDG.E R19, desc[UR6][R10.64+0x4] ;  /* 0x000004060a137981 */ /* 0x001e68000c1e1900 */
[----:B------:R-:W2:Y:S04]  /*1750*/  LDG.E R17, desc[UR6][R10.64] ;  /* 0x000000060a117981 */ /* 0x000ea8000c1e1900 */
[----:B------:R-:W4:Y:S04]  /*1760*/  LDG.E R26, desc[UR6][R10.64+0x8] ;  /* 0x000008060a1a7981 */ /* 0x000f28000c1e1900 */
[----:B------:R-:W4:Y:S04]  /*1770*/  LDG.E R15, desc[UR6][R10.64+0xc] ;  /* 0x00000c060a0f7981 */ /* 0x000f28000c1e1900 */
[----:B------:R-:W4:Y:S04]  /*1780*/  LDG.E R0, desc[UR6][R10.64+0x10] ;  /* 0x000010060a007981 */ /* 0x000f28000c1e1900 */
[----:B------:R-:W4:Y:S04]  /*1790*/  LDG.E R13, desc[UR6][R10.64+0x14] ;  /* 0x000014060a0d7981 */ /* 0x000f28000c1e1900 */
[----:B------:R0:W4:Y:S02]  /*17a0*/  LDG.E R5, desc[UR6][R10.64+0x18] ;  /* 0x000018060a057981 */ /* 0x000124000c1e1900 */
[----:B0-----:R-:W-:-:S05]  /*17b0*/  IADD3 R11, PT, PT, R2, -0x1, RZ ;  /* 0xffffffff020b7810 */ /* 0x001fca0007ffe0ff */
[----:B---3--:R-:W-:-:S04]  /*17c0*/  IMAD.WIDE.U32 R6, R11, 0x4, R6 ;  /* 0x000000040b067825 */ /* 0x008fc800078e0006 */
[----:B-1----:R-:W-:-:S04]  /*17d0*/  FMUL R24, R19, R24 ;  /* 0x0000001813187220 */ /* 0x002fc80000400000 */
[----:B--2---:R-:W-:-:S04]  /*17e0*/  FFMA R17, R17, R22, R24 ;  /* 0x0000001611117223 */ /* 0x004fc80000000018 */
[----:B----4-:R-:W-:-:S04]  /*17f0*/  FFMA R26, R26, R23, R17 ;  /* 0x000000171a1a7223 */ /* 0x010fc80000000011 */
[----:B------:R-:W-:-:S04]  /*1800*/  FFMA R15, R15, R25, R26 ;  /* 0x000000190f0f7223 */ /* 0x000fc8000000001a */
[----:B------:R-:W-:-:S04]  /*1810*/  FFMA R0, R0, R27, R15 ;  /* 0x0000001b00007223 */ /* 0x000fc8000000000f */
[----:B------:R-:W-:-:S04]  /*1820*/  FFMA R13, R13, R12, R0 ;  /* 0x0000000c0d0d7223 */ /* 0x000fc80000000000 */
[----:B-----5:R-:W-:-:S05]  /*1830*/  FFMA R5, R20, R5, R13 ;  /* 0x0000000514057223 */ /* 0x020fca000000000d */
[----:B------:R0:W-:Y:S02]  /*1840*/  STG.E desc[UR6][R6.64], R5 ;  /* 0x0000000506007986 */ /* 0x0001e4000c101906 */
.L_x_17:
[----:B------:R-:W-:Y:S05]  /*1850*/  BSYNC.RECONVERGENT B0 ;  /* 0x0000000000007941 */ /* 0x000fea0003800200 */
.L_x_16:
[----:B------:R-:W-:Y:S01]  /*1860*/  BAR.SYNC.DEFER_BLOCKING 0x0 ;  /* 0x0000000000007b1d */ /* 0x000fe20000010000 */
[----:B------:R-:W-:-:S04]  /*1870*/  ISETP.LT.U32.AND P2, PT, R21, R14, P2 ;  /* 0x0000000e1500720c */ /* 0x000fc80001741070 */
[----:B------:R-:W-:-:S04]  /*1880*/  PLOP3.LUT P2, PT, P2, P0, PT, 0x80, 0x8 ;  /* 0x000000000008781c */ /* 0x000fc80001741070 */
[----:B------:R-:W-:Y:S01]  /*1890*/  ISETP.LT.U32.OR P2, PT, R4, -0x6, !P2 ;  /* 0xfffffffa0400780c */ /* 0x000fe20005741470 */
[----:B------:R-:W-:Y:S01]  /*18a0*/  BSSY.RECONVERGENT B0, `(.L_x_18) ;  /* 0x000001d000007945 */ /* 0x000fe20003800200 */
[----:B-----5:R1:W-:Y:S04]  /*18b0*/  STS [R3], R20 ;  /* 0x0000001403007388 */ /* 0x0203e80000000800 */
[----:B-1----:R1:W5:Y:S01]  /*18c0*/  @!P1 LDG.E R20, desc[UR6][R8.64] ;  /* 0x0000000608149981 */ /* 0x002362000c1e1900 */
[----:B------:R-:W-:Y:S06]  /*18d0*/  BAR.SYNC.DEFER_BLOCKING 0x0 ;  /* 0x0000000000007b1d */ /* 0x000fec0000010000 */
[----:B------:R-:W-:Y:S05]  /*18e0*/  @P2 BRA `(.L_x_19) ;  /* 0x0000000000602947 */ /* 0x000fea0003800000 */
[----:B0-----:R-:W0:Y:S01]  /*18f0*/  LDC.64 R6, c[0x0][0x398] ;  /* 0x0000e600ff067b82 */ /* 0x001e220000000a00 */
[----:B------:R-:W2:Y:S04]  /*1900*/  LDS R11, [R3+0x4] ;  /* 0x00000400030b7984 */ /* 0x000ea80000000800 */
[----:B-1----:R-:W1:Y:S03]  /*1910*/  LDS R9, [R3+-0x4] ;  /* 0xfffffc0003097984 */ /* 0x002e660000000800 */
[----:B------:R-:W3:Y:S01]  /*1920*/  LDC.64 R4, c[0x0][0x388] ;  /* 0x0000e200ff047b82 */ /* 0x000ee20000000a00 */
[----:B------:R-:W4:Y:S04]  /*1930*/  LDS R8, [R3+0x20] ;  /* 0x0000200003087984 */ /* 0x000f280000000800 */
[----:B------:R-:W4:Y:S04]  /*1940*/  LDS R10, [R3+0x24] ;  /* 0x00002400030a7984 */ /* 0x000f280000000800 */
[----:B------:R-:W4:Y:S04]  /*1950*/  LDS R12, [R3+-0x20] ;  /* 0xffffe000030c7984 */ /* 0x000f280000000800 */
[----:B0-----:R-:W2:Y:S04]  /*1960*/  LDG.E R2, desc[UR6][R6.64+0x4] ;  /* 0x0000040606027981 */ /* 0x001ea8000c1e1900 */
[----:B------:R-:W1:Y:S04]  /*1970*/  LDG.E R0, desc[UR6][R6.64] ;  /* 0x0000000606007981 */ /* 0x000e68000c1e1900 */
[----:B------:R-:W4:Y:S04]  /*1980*/  LDG.E R13, desc[UR6][R6.64+0x8] ;  /* 0x00000806060d7981 */ /* 0x000f28000c1e1900 */
[----:B------:R-:W4:Y:S04]  /*1990*/  LDG.E R15, desc[UR6][R6.64+0xc] ;  /* 0x00000c06060f7981 */ /* 0x000f28000c1e1900 */
[----:B------:R-:W4:Y:S04]  /*19a0*/  LDG.E R17, desc[UR6][R6.64+0x10] ;  /* 0x0000100606117981 */ /* 0x000f28000c1e1900 */
[----:B------:R-:W4:Y:S04]  /*19b0*/  LDG.E R14, desc[UR6][R6.64+0x14] ;  /* 0x00001406060e7981 */ /* 0x000f28000c1e1900 */
[----:B------:R0:W4:Y:S02]  /*19c0*/  LDG.E R22, desc[UR6][R6.64+0x18] ;  /* 0x0000180606167981 */ /* 0x000124000c1e1900 */
[----:B0-----:R-:W-:-:S05]  /*19d0*/  IADD3 R7, PT, PT, R18, -0x1, RZ ;  /* 0xffffffff12077810 */ /* 0x001fca0007ffe0ff */
[----:B---3--:R-:W-:-:S04]  /*19e0*/  IMAD.WIDE.U32 R4, R7, 0x4, R4 ;  /* 0x0000000407047825 */ /* 0x008fc800078e0004 */
[----:B--2---:R-:W-:-:S04]  /*19f0*/  FMUL R11, R2, R11 ;  /* 0x0000000b020b7220 */ /* 0x004fc80000400000 */
[----:B-1----:R-:W-:-:S04]  /*1a00*/  FFMA R0, R0, R9, R11 ;  /* 0x0000000900007223 */ /* 0x002fc8000000000b */
[----:B----4-:R-:W-:-:S04]  /*1a10*/  FFMA R0, R13, R8, R0 ;  /* 0x000000080d007223 */ /* 0x010fc80000000000 */
[----:B------:R-:W-:-:S04]  /*1a20*/  FFMA R0, R15, R10, R0 ;  /* 0x0000000a0f007223 */ /* 0x000fc80000000000 */
[----:B------:R-:W-:-:S04]  /*1a30*/  FFMA R17, R17, R12, R0 ;  /* 0x0000000c11117223 */ /* 0x000fc80000000000 */
[----:B------:R-:W-:-:S04]  /*1a40*/  FFMA R17, R14, R16, R17 ;  /* 0x000000100e117223 */ /* 0x000fc80000000011 */
[----:B-----5:R-:W-:-:S05]  /*1a50*/  FFMA R17, R22, R20, R17 ;  /* 0x0000001416117223 */ /* 0x020fca0000000011 */
[----:B------:R2:W-:Y:S02]  /*1a60*/  STG.E desc[UR6][R4.64], R17 ;  /* 0x0000001104007986 */ /* 0x0005e4000c101906 */
.L_x_19:
[----:B------:R-:W-:Y:S05]  /*1a70*/  BSYNC.RECONVERGENT B0 ;  /* 0x0000000000007941 */ /* 0x000fea0003800200 */
.L_x_18:
[----:B------:R-:W-:Y:S06]  /*1a80*/  BAR.SYNC.DEFER_BLOCKING 0x0 ;  /* 0x0000000000007b1d */ /* 0x000fec0000010000 */
[----:B-----5:R-:W-:Y:S01]  /*1a90*/  STS [R3], R20 ;  /* 0x0000001403007388 */ /* 0x020fe20000000800 */
[----:B------:R-:W-:Y:S05]  /*1aa0*/  EXIT ;  /* 0x000000000000794d */ /* 0x000fea0003800000 */
.L_x_20:
        /* <DEDUP_REMOVED lines=13> */
.L_x_31:


//--------------------- .text._Z10stencil_v2PfS_jS_ --------------------------
	.section	.text._Z10stencil_v2PfS_jS_,"ax",@progbits
	.align	128
        .global         _Z10stencil_v2PfS_jS_
        .type           _Z10stencil_v2PfS_jS_,@function
        .size           _Z10stencil_v2PfS_jS_,(.L_x_32 - _Z10stencil_v2PfS_jS_)
        .other          _Z10stencil_v2PfS_jS_,@"STO_CUDA_ENTRY STV_DEFAULT"
_Z10stencil_v2PfS_jS_:
.text._Z10stencil_v2PfS_jS_:
[----:B------:R-:W-:Y:S01]  /*0000*/  LDC R1, c[0x0][0x37c] ;  /* 0x0000df00ff017b82 */ /* 0x000fe20000000800 */
[----:B------:R-:W0:Y:S07]  /*0010*/  S2R R7, SR_CTAID.Y ;  /* 0x0000000000077919 */ /* 0x000e2e0000002600 */
[----:B------:R-:W1:Y:S01]  /*0020*/  S2UR UR9, SR_CTAID.Z ;  /* 0x00000000000979c3 */ /* 0x000e620000002700 */
[----:B------:R-:W2:Y:S01]  /*0030*/  LDCU.64 UR10, c[0x0][0x358] ;  /* 0x00006b00ff0a77ac */ /* 0x000ea20008000a00 */
[----:B------:R-:W0:Y:S01]  /*0040*/  S2R R6, SR_TID.X ;  /* 0x0000000000067919 */ /* 0x000e220000002100 */
[----:B------:R-:W3:Y:S05]  /*0050*/  S2R R9, SR_CTAID.X ;  /* 0x0000000000097919 */ /* 0x000eea0000002500 */
[----:B------:R-:W4:Y:S01]  /*0060*/  LDC R13, c[0x0][0x390] ;  /* 0x0000e400ff0d7b82 */ /* 0x000f220000000800 */
[----:B------:R-:W3:Y:S01]  /*0070*/  S2R R8, SR_TID.Y ;  /* 0x0000000000087919 */ /* 0x000ee20000002200 */
[----:B-1----:R-:W-:-:S04]  /*0080*/  USHF.L.U32 UR4, UR9, 0x3, URZ ;  /* 0x0000000309047899 */ /* 0x002fc800080006ff */
[----:B------:R-:W-:Y:S01]  /*0090*/  UIADD3 UR5, UPT, UPT, UR4, -0x1, URZ ;  /* 0xffffffff04057890 */ /* 0x000fe2000fffe0ff */
[----:B0-----:R-:W-:-:S04]  /*00a0*/  IMAD R12, R7, 0x8, R6 ;  /* 0x00000008070c7824 */ /* 0x001fc800078e0206 */
[C---:B------:R-:W-:Y:S01]  /*00b0*/  VIADD R0, R12.reuse, 0xffffffff ;  /* 0xffffffff0c007836 */ /* 0x040fe20000000000 */
[----:B------:R-:W-:Y:S02]  /*00c0*/  ISETP.NE.AND P0, PT, R12, RZ, PT ;  /* 0x000000ff0c00720c */ /* 0x000fe40003f05270 */
[----:B---3--:R-:W-:Y:S02]  /*00d0*/  LEA R2, R9, R8, 0x3 ;  /* 0x0000000809027211 */ /* 0x008fe400078e18ff */
[----:B------:R-:W-:Y:S02]  /*00e0*/  ISETP.EQ.OR P1, PT, RZ, UR9, !P0 ;  /* 0x00000009ff007c0c */ /* 0x000fe4000c722670 */
[----:B------:R-:W-:Y:S01]  /*00f0*/  VIMNMX.U32 R4, PT, PT, R0, UR4, !PT ;  /* 0x0000000400047c48 */ /* 0x000fe2000ffe0000 */
[----:B------:R-:W-:Y:S01]  /*0100*/  VIADD R2, R2, 0xffffffff ;  /* 0xffffffff02027836 */ /* 0x000fe20000000000 */
[----:B----4-:R-:W-:Y:S02]  /*0110*/  ISETP.LE.U32.OR P1, PT, R13, UR5, P1 ;  /* 0x000000050d007c0c */ /* 0x010fe40008f23470 */
[----:B------:R-:W-:-:S02]  /*0120*/  ISETP.GE.U32.OR P2, PT, R4, R13, !P0 ;  /* 0x0000000d0400720c */ /* 0x000fc40004746470 */
[-C--:B------:R-:W-:Y:S02]  /*0130*/  ISETP.GE.U32.OR P1, PT, R0, R13.reuse, P1 ;  /* 0x0000000d0000720c */ /* 0x080fe40000f26470 */
[C---:B------:R-:W-:Y:S02]  /*0140*/  ISETP.LT.OR P2, PT, R2.reuse, RZ, P2 ;  /* 0x000000ff0200720c */ /* 0x040fe40001741670 */
[C---:B------:R-:W-:Y:S02]  /*0150*/  ISETP.LT.OR P1, PT, R2.reuse, RZ, P1 ;  /* 0x000000ff0200720c */ /* 0x040fe40000f21670 */
[CC--:B------:R-:W-:Y:S02]  /*0160*/  ISETP.GE.U32.OR P2, PT, R2.reuse, R13.reuse, P2 ;  /* 0x0000000d0200720c */ /* 0x0c0fe40001746470 */
[----:B------:R-:W-:-:S11]  /*0170*/  ISETP.GE.U32.OR P1, PT, R2, R13, P1 ;  /* 0x0000000d0200720c */ /* 0x000fd60000f26470 */
[----:B------:R-:W0:Y:S01]  /*0180*/  @!P2 LDC.64 R4, c[0x0][0x380] ;  /* 0x0000e000ff04ab82 */ /* 0x000e220000000a00 */
[C-C-:B------:R-:W-:Y:S02]  /*0190*/  @!P2 IMAD R14, R13.reuse, UR4, R0.reuse ;  /* 0x000000040d0eac24 */ /* 0x140fe4000f8e0200 */
[----:B------:R-:W-:Y:S02]  /*01a0*/  @!P1 IMAD R3, R13, UR5, R0 ;  /* 0x000000050d039c24 */ /* 0x000fe4000f8e0200 */
[-CC-:B------:R-:W-:Y:S02]  /*01b0*/  @!P2 IMAD R15, R14, R13.reuse, R2.reuse ;  /* 0x0000000d0e0fa224 */ /* 0x180fe400078e0202 */
[----:B------:R-:W-:Y:S01]  /*01c0*/  @!P1 IMAD R3, R3, R13, R2 ;  /* 0x0000000d03039224 */ /* 0x000fe200078e0202 */
[----:B------:R-:W1:Y:S01]  /*01d0*/  @!P1 LDC.64 R10, c[0x0][0x380] ;  /* 0x0000e000ff0a9b82 */ /* 0x000e620000000a00 */
[----:B0-----:R-:W-:-:S05]  /*01e0*/  @!P2 IMAD.WIDE.U32 R4, R15, 0x4, R4 ;  /* 0x000000040f04a825 */ /* 0x001fca00078e0004 */
[----:B--2---:R-:W2:Y:S01]  /*01f0*/  @!P2 LDG.E R17, desc[UR10][R4.64] ;  /* 0x0000000a0411a981 */ /* 0x004ea2000c1e1900 */
[----:B-1----:R-:W-:-:S06]  /*0200*/  @!P1 IMAD.WIDE.U32 R10, R3, 0x4, R10 ;  /* 0x00000004030a9825 */ /* 0x002fcc00078e000a */
[----:B------:R0:W3:Y:S01]  /*0210*/  @!P1 LDG.E R10, desc[UR10][R10.64] ;  /* 0x0000000a0a0a9981 */ /* 0x0000e2000c1e1900 */
[----:B------:R-:W1:Y:S01]  /*0220*/  S2UR UR7, SR_CgaCtaId ;  /* 0x00000000000779c3 */ /* 0x000e620000008800 */
[----:B------:R-:W-:Y:S02]  /*0230*/  UMOV UR5, 0x400 ;  /* 0x0000040000057882 */ /* 0x000fe40000000000 */
[----:B------:R-:W-:Y:S01]  /*0240*/  UIADD3 UR6, UPT, UPT, UR5, 0x100, URZ ;  /* 0x0000010005067890 */ /* 0x000fe2000fffe0ff */
[C---:B------:R-:W-:Y:S01]  /*0250*/  IMAD R15, R13.reuse, UR9, RZ ;  /* 0x000000090d0f7c24 */ /* 0x040fe2000f8e02ff */
[----:B------:R-:W-:Y:S02]  /*0260*/  UIADD3 UR9, UPT, UPT, UR4, 0x2, URZ ;  /* 0x0000000204097890 */ /* 0x000fe4000fffe0ff */
[----:B0-----:R-:W-:-:S04]  /*0270*/  IMAD R11, R13, UR4, R13 ;  /* 0x000000040d0b7c24 */ /* 0x001fc8000f8e020d */
[----:B------:R-:W-:Y:S01]  /*0280*/  IMAD R14, R13, UR9, R6 ;  /* 0x000000090d0e7c24 */ /* 0x000fe2000f8e0206 */
[----:B-1----:R-:W-:Y:S02]  /*0290*/  ULEA UR8, UR7, UR5, 0x18 ;  /* 0x0000000507087291 */ /* 0x002fe4000f8ec0ff */
[----:B------:R-:W-:-:S04]  /*02a0*/  ULEA UR6, UR7, UR6, 0x18 ;  /* 0x0000000607067291 */ /* 0x000fc8000f8ec0ff */
[C---:B------:R-:W-:Y:S02]  /*02b0*/  LEA R3, R8.reuse, UR8, 0x5 ;  /* 0x0000000808037c11 */ /* 0x040fe4000f8e28ff */
[----:B------:R-:W-:Y:S02]  /*02c0*/  LEA R5, R8, UR6, 0x5 ;  /* 0x0000000608057c11 */ /* 0x000fe4000f8e28ff */
[C---:B------:R-:W-:Y:S02]  /*02d0*/  LEA R3, R6.reuse, R3, 0x2 ;  /* 0x0000000306037211 */ /* 0x040fe400078e10ff */
[----:B------:R-:W-:Y:S01]  /*02e0*/  LEA R4, R6, R5, 0x2 ;  /* 0x0000000506047211 */ /* 0x000fe200078e10ff */
[--C-:B------:R-:W-:Y:S01]  /*02f0*/  IMAD.IADD R16, R11, 0x1, R6.reuse ;  /* 0x000000010b107824 */ /* 0x100fe200078e0206 */
[----:B------:R-:W-:Y:S01]  /*0300*/  LEA R11, R7, R14, 0x3 ;  /* 0x0000000e070b7211 */ /* 0x000fe200078e18ff */
[----:B------:R-:W-:Y:S01]  /*0310*/  IMAD R18, R15, 0x8, R6 ;  /* 0x000000080f127824 */ /* 0x000fe200078e0206 */
[----:B------:R-:W-:Y:S01]  /*0320*/  UIADD3 UR5, UPT, UPT, UR5, 0x200, URZ ;  /* 0x0000020005057890 */ /* 0x000fe2000fffe0ff */
[----:B------:R-:W0:Y:S01]  /*0330*/  LDC.64 R14, c[0x0][0x388] ;  /* 0x0000e200ff0e7b82 */ /* 0x000e220000000a00 */
[C---:B------:R-:W-:Y:S01]  /*0340*/  IMAD R16, R7.reuse, 0x8, R16 ;  /* 0x0000000807107824 */ /* 0x040fe200078e0210 */
[----:B------:R-:W-:Y:S01]  /*0350*/  UIADD3 UR4, UPT, UPT, UR4, 0x1, URZ ;  /* 0x0000000104047890 */ /* 0x000fe2000fffe0ff */
[----:B------:R-:W-:Y:S01]  /*0360*/  IMAD R18, R7, 0x8, R18 ;  /* 0x0000000807127824 */ /* 0x000fe200078e0212 */
[----:B------:R-:W-:Y:S01]  /*0370*/  ULEA UR5, UR7, UR5, 0x18 ;  /* 0x0000000507057291 */ /* 0x000fe2000f8ec0ff */
[----:B------:R-:W-:Y:S01]  /*0380*/  IADD3 R11, PT, PT, R11, -0x1, RZ ;  /* 0xffffffff0b0b7810 */ /* 0x000fe20007ffe0ff */
[----:B------:R-:W-:Y:S01]  /*0390*/  VIADD R16, R16, 0xffffffff ;  /* 0xffffffff10107836 */ /* 0x000fe20000000000 */
[----:B------:R-:W1:Y:S01]  /*03a0*/  LDCU UR6, c[0x0][0x390] ;  /* 0x00007200ff0677ac */ /* 0x000e620008000800 */
[----:B------:R-:W-:Y:S01]  /*03b0*/  VIADD R18, R18, 0xffffffff ;  /* 0xffffffff12127836 */ /* 0x000fe20000000000 */
[----:B------:R-:W-:-:S02]  /*03c0*/  IADD3 R5, PT, PT, R6, -0x7, RZ ;  /* 0xfffffff906057810 */ /* 0x000fc40007ffe0ff */
[----:B------:R-:W-:Y:S01]  /*03d0*/  LEA R7, R8, UR5, 0x5 ;  /* 0x0000000508077c11 */ /* 0x000fe2000f8e28ff */
[-CC-:B------:R-:W-:Y:S02]  /*03e0*/  IMAD R18, R18, R13.reuse, R8.reuse ;  /* 0x0000000d12127224 */ /* 0x180fe400078e0208 */
[----:B------:R-:W-:Y:S01]  /*03f0*/  IMAD R16, R16, R13, R8 ;  /* 0x0000000d10107224 */ /* 0x000fe200078e0208 */
[----:B------:R-:W-:Y:S02]  /*0400*/  VIADDMNMX.U32 R5, R8, 0xfffffff9, R5, PT ;  /* 0xfffffff908057846 */ /* 0x000fe40003800005 */
[----:B------:R-:W-:Y:S01]  /*0410*/  LEA R6, R6, R7, 0x2 ;  /* 0x0000000706067211 */ /* 0x000fe200078e10ff */
[----:B------:R-:W-:Y:S01]  /*0420*/  IMAD R7, R9, 0x8, R18 ;  /* 0x0000000809077824 */ /* 0x000fe200078e0212 */
[----:B---3--:R3:W-:Y:S04]  /*0430*/  @!P1 STS [R3], R10 ;  /* 0x0000000a03009388 */ /* 0x0087e80000000800 */
[----:B--2---:R2:W-:Y:S01]  /*0440*/  @!P2 STS [R4], R17 ;  /* 0x000000110400a388 */ /* 0x0045e20000000800 */
[----:B---3--:R-:W-:Y:S01]  /*0450*/  IMAD R10, R11, R13, R8 ;  /* 0x0000000d0b0a7224 */ /* 0x008fe200078e0208 */
[----:B------:R-:W-:-:S04]  /*0460*/  IADD3 R11, PT, PT, R13, -0x1, RZ ;  /* 0xffffffff0d0b7810 */ /* 0x000fc80007ffe0ff */
[C---:B------:R-:W-:Y:S01]  /*0470*/  LEA R8, R9.reuse, R10, 0x3 ;  /* 0x0000000a09087211 */ /* 0x040fe200078e18ff */
[----:B------:R-:W-:Y:S02]  /*0480*/  IMAD R9, R9, 0x8, R16 ;  /* 0x0000000809097824 */ /* 0x000fe400078e0210 */
[----:B------:R-:W-:Y:S02]  /*0490*/  IMAD R10, R13, R13, RZ ;  /* 0x0000000d0d0a7224 */ /* 0x000fe400078e02ff */
[----:B------:R-:W-:Y:S01]  /*04a0*/  IMAD.U32 R13, RZ, RZ, UR4 ;  /* 0x00000004ff0d7e24 */ /* 0x000fe2000f8e00ff */
[----:B012---:R-:W-:-:S06]  /*04b0*/  UMOV UR4, 0x2 ;  /* 0x0000000200047882 */ /* 0x007fcc0000000000 */
.L_x_25:
[----:B------:R-:W-:-:S04]  /*04c0*/  VIMNMX.U32 R18, PT, PT, R0, R13, !PT ;  /* 0x0000000d00127248 */ /* 0x000fc80007fe0000 */
[----:B------:R-:W-:-:S04]  /*04d0*/  ISETP.GE.U32.OR P0, PT, R18, UR6, !P0 ;  /* 0x0000000612007c0c */ /* 0x000fc8000c706470 */
[----:B------:R-:W-:-:S04]  /*04e0*/  ISETP.LT.OR P0, PT, R2, RZ, P0 ;  /* 0x000000ff0200720c */ /* 0x000fc80000701670 */
[----:B------:R-:W-:-:S13]  /*04f0*/  ISETP.GE.U32.OR P2, PT, R2, UR6, P0 ;  /* 0x0000000602007c0c */ /* 0x000fda0008746470 */
[----:B0-----:R-:W0:Y:S01]  /*0500*/  @!P2 LDC.64 R16, c[0x0][0x380] ;  /* 0x0000e000ff10ab82 */ /* 0x001e220000000a00 */
[----:B------:R-:W-:-:S05]  /*0510*/  @!P2 IADD3 R19, PT, PT, R9, -0x1, RZ ;  /* 0xffffffff0913a810 */ /* 0x000fca0007ffe0ff */
[----:B0-----:R-:W-:-:S06]  /*0520*/  @!P2 IMAD.WIDE.U32 R16, R19, 0x4, R16 ;  /* 0x000000041310a825 */ /* 0x001fcc00078e0010 */
[----:B------:R-:W2:Y:S01]  /*0530*/  @!P2 LDG.E R17, desc[UR10][R16.64] ;  /* 0x0000000a1011a981 */ /* 0x000ea2000c1e1900 */
[C---:B------:R-:W-:Y:S01]  /*0540*/  VIADD R20, R13.reuse, 0xffffffff ;  /* 0xffffffff0d147836 */ /* 0x040fe20000000000 */
[-C--:B------:R-:W-:Y:S01]  /*0550*/  ISETP.GE.U32.AND P1, PT, R2, R11.reuse, PT ;  /* 0x0000000b0200720c */ /* 0x080fe20003f26070 */
[----:B------:R-:W-:Y:S01]  /*0560*/  BSSY.RECONVERGENT B0, `(.L_x_21) ;  /* 0x0000029000007945 */ /* 0x000fe20003800200 */
[C---:B------:R-:W-:Y:S02]  /*0570*/  VIADDMNMX.U32 R19, R13.reuse, 0x1, R0, !PT ;  /* 0x000000010d137846 */ /* 0x040fe40007800000 */
[----:B------:R-:W-:Y:S02]  /*0580*/  ISETP.GE.U32.AND P0, PT, R20, R11, PT ;  /* 0x0000000b1400720c */ /* 0x000fe40003f06070 */
[----:B------:R-:W-:Y:S02]  /*0590*/  ISETP.GT.AND P1, PT, R2, RZ, !P1 ;  /* 0x000000ff0200720c */ /* 0x000fe40004f24270 */
[----:B------:R-:W-:-:S04]  /*05a0*/  ISETP.NE.AND P0, PT, R13, 0x1, !P0 ;  /* 0x000000010d00780c */ /* 0x000fc80004705270 */
[C---:B------:R-:W-:Y:S02]  /*05b0*/  ISETP.GT.U32.AND P3, PT, R12.reuse, 0x1, P0 ;  /* 0x000000010c00780c */ /* 0x040fe40000764070 */
[----:B------:R-:W-:Y:S02]  /*05c0*/  ISETP.NE.AND P0, PT, R12, RZ, PT ;  /* 0x000000ff0c00720c */ /* 0x000fe40003f05270 */
[----:B------:R-:W-:Y:S02]  /*05d0*/  ISETP.LT.U32.AND P4, PT, R0, R11, P3 ;  /* 0x0000000b0000720c */ /* 0x000fe40001f81070 */
[----:B------:R-:W-:Y:S02]  /*05e0*/  ISETP.GE.U32.OR P3, PT, R19, UR6, !P0 ;  /* 0x0000000613007c0c */ /* 0x000fe4000c766470 */
[----:B------:R-:W-:Y:S02]  /*05f0*/  PLOP3.LUT P4, PT, P4, P1, PT, 0x80, 0x8 ;  /* 0x000000000008781c */ /* 0x000fe40002783070 */
[----:B------:R-:W-:-:S02]  /*0600*/  ISETP.LT.OR P3, PT, R2, RZ, P3 ;  /* 0x000000ff0200720c */ /* 0x000fc40001f61670 */
[----:B------:R-:W-:Y:S02]  /*0610*/  ISETP.LT.U32.OR P4, PT, R5, -0x6, !P4 ;  /* 0xfffffffa0500780c */ /* 0x000fe40006781470 */
[----:B------:R-:W-:Y:S01]  /*0620*/  ISETP.GE.U32.OR P3, PT, R2, UR6, P3 ;  /* 0x0000000602007c0c */ /* 0x000fe20009f66470 */
[----:B--2---:R0:W-:Y:S01]  /*0630*/  @!P2 STS [R6], R17 ;  /* 0x000000110600a388 */ /* 0x0041e20000000800 */
[----:B------:R-:W-:Y:S09]  /*0640*/  BAR.SYNC.DEFER_BLOCKING 0x0 ;  /* 0x0000000000007b1d */ /* 0x000ff20000010000 */
[----:B------:R-:W-:Y:S05]  /*0650*/  @P4 BRA `(.L_x_22) ;  /* 0x0000000000644947 */ /* 0x000fea0003800000 */
[----:B0-----:R-:W0:Y:S01]  /*0660*/  LDC.64 R16, c[0x0][0x398] ;  /* 0x0000e600ff107b82 */ /* 0x001e220000000a00 */
[----:B------:R-:W1:Y:S04]  /*0670*/  LDS R27, [R4+0x4] ;  /* 0x00000400041b7984 */ /* 0x000e680000000800 */
[----:B------:R-:W2:Y:S04]  /*0680*/  LDS R25, [R4] ;  /* 0x0000000004197984 */ /* 0x000ea80000000800 */
[----:B0-----:R-:W1:Y:S04]  /*0690*/  LDG.E R26, desc[UR10][R16.64+0x4] ;  /* 0x0000040a101a7981 */ /* 0x001e68000c1e1900 */
[----:B------:R-:W2:Y:S04]  /*06a0*/  LDG.E R24, desc[UR10][R16.64] ;  /* 0x0000000a10187981 */ /* 0x000ea8000c1e1900 */
[----:B------:R-:W3:Y:S04]  /*06b0*/  LDG.E R23, desc[UR10][R16.64+0x8] ;  /* 0x0000080a10177981 */ /* 0x000ee8000c1e1900 */
[----:B------:R-:W4:Y:S04]  /*06c0*/  LDG.E R20, desc[UR10][R16.64+0xc] ;  /* 0x00000c0a10147981 */ /* 0x000f28000c1e1900 */
[----:B------:R-:W5:Y:S04]  /*06d0*/  LDG.E R22, desc[UR10][R16.64+0x10] ;  /* 0x0000100a10167981 */ /* 0x000f68000c1e1900 */
[----:B------:R-:W5:Y:S04]  /*06e0*/  LDG.E R21, desc[UR10][R16.64+0x14] ;  /* 0x0000140a10157981 */ /* 0x000f68000c1e1900 */
[----:B------:R0:W5:Y:S02]  /*06f0*/  LDG.E R19, desc[UR10][R16.64+0x18] ;  /* 0x0000180a10137981 */ /* 0x000164000c1e1900 */
[----:B0-----:R-:W-:-:S05]  /*0700*/  IADD3 R17, PT, PT, R7, -0x1, RZ ;  /* 0xffffffff07117810 */ /* 0x001fca0007ffe0ff */
[----:B------:R-:W-:-:S04]  /*0710*/  IMAD.WIDE.U32 R16, R17, 0x4, R14 ;  /* 0x0000000411107825 */ /* 0x000fc800078e000e */
[----:B-1----:R-:W-:Y:S02]  /*0720*/  FMUL R27, R26, R27 ;  /* 0x0000001b1a1b7220 */ /* 0x002fe40000400000 */
[----:B------:R-:W3:Y:S02]  /*0730*/  LDS R26, [R4+0x20] ;  /* 0x00002000041a7984 */ /* 0x000ee40000000800 */
[----:B--2---:R-:W-:Y:S02]  /*0740*/  FFMA R24, R24, R25, R27 ;  /* 0x0000001918187223 */ /* 0x004fe4000000001b */
[----:B------:R-:W4:Y:S04]  /*0750*/  LDS R25, [R4+0x24] ;  /* 0x0000240004197984 */ /* 0x000f280000000800 */
[----:B------:R-:W5:Y:S01]  /*0760*/  LDS R27, [R3+0x20] ;  /* 0x00002000031b7984 */ /* 0x000f620000000800 */
[----:B---3--:R-:W-:-:S03]  /*0770*/  FFMA R23, R23, R26, R24 ;  /* 0x0000001a17177223 */ /* 0x008fc60000000018 */
[----:B------:R-:W0:Y:S01]  /*0780*/  LDS R26, [R3+0x24] ;  /* 0x00002400031a7984 */ /* 0x000e220000000800 */
[----:B----4-:R-:W-:-:S03]  /*0790*/  FFMA R23, R20, R25, R23 ;  /* 0x0000001914177223 */ /* 0x010fc60000000017 */
[----:B------:R-:W1:Y:S01]  /*07a0*/  LDS R24, [R6+0x20] ;  /* 0x0000200006187984 */ /* 0x000e620000000800 */
[----:B-----5:R-:W-:-:S04]  /*07b0*/  FFMA R22, R22, R27, R23 ;  /* 0x0000001b16167223 */ /* 0x020fc80000000017 */
[----:B0-----:R-:W-:-:S04]  /*07c0*/  FFMA R22, R21, R26, R22 ;  /* 0x0000001a15167223 */ /* 0x001fc80000000016 */
[----:B-1----:R-:W-:-:S05]  /*07d0*/  FFMA R19, R19, R24, R22 ;  /* 0x0000001813137223 */ /* 0x002fca0000000016 */
[----:B------:R1:W-:Y:S02]  /*07e0*/  STG.E desc[UR10][R16.64], R19 ;  /* 0x0000001310007986 */ /* 0x0003e4000c10190a */
.L_x_22:
[----:B------:R-:W-:Y:S05]  /*07f0*/  BSYNC.RECONVERGENT B0 ;  /* 0x0000000000007941 */ /* 0x000fea0003800200 */
.L_x_21:
[----:B01----:R-:W0:Y:S08]  /*0800*/  @!P3 LDC.64 R16, c[0x0][0x380] ;  /* 0x0000e000ff10bb82 */ /* 0x003e300000000a00 */
[----:B------:R-:W-:Y:S01]  /*0810*/  BAR.SYNC.DEFER_BLOCKING 0x0 ;  /* 0x0000000000007b1d */ /* 0x000fe20000010000 */
[----:B------:R-:W-:-:S04]  /*0820*/  @!P3 VIADD R19, R8, 0xffffffff ;  /* 0xffffffff0813b836 */ /* 0x000fc80000000000 */
[----:B0-----:R-:W-:Y:S01]  /*0830*/  @!P3 IMAD.WIDE.U32 R16, R19, 0x4, R16 ;  /* 0x000000041310b825 */ /* 0x001fe200078e0010 */
[----:B------:R-:W0:Y:S05]  /*0840*/  LDS R20, [R4] ;  /* 0x0000000004147984 */ /* 0x000e2a0000000800 */
[----:B------:R-:W2:Y:S01]  /*0850*/  @!P3 LDG.E R17, desc[UR10][R16.64] ;  /* 0x0000000a1011b981 */ /* 0x000ea2000c1e1900 */
[----:B------:R-:W-:Y:S01]  /*0860*/  ISETP.GT.U32.AND P2, PT, R12, 0x1, PT ;  /* 0x000000010c00780c */ /* 0x000fe20003f44070 */
[----:B------:R-:W-:Y:S03]  /*0870*/  BSSY.RECONVERGENT B0, `(.L_x_23) ;  /* 0x0000023000007945 */ /* 0x000fe60003800200 */
[----:B------:R-:W-:-:S04]  /*0880*/  ISETP.LT.U32.AND P2, PT, R18, R11, P2 ;  /* 0x0000000b1200720c */ /* 0x000fc80001741070 */
[----:B------:R-:W-:-:S04]  /*0890*/  PLOP3.LUT P2, PT, P2, P1, PT, 0x80, 0x8 ;  /* 0x000000000008781c */ /* 0x000fc80001743070 */
[----:B------:R-:W-:Y:S01]  /*08a0*/  ISETP.LT.U32.OR P2, PT, R5, -0x6, !P2 ;  /* 0xfffffffa0500780c */ /* 0x000fe20005741470 */
[----:B0-----:R-:W-:Y:S04]  /*08b0*/  STS [R3], R20 ;  /* 0x0000001403007388 */ /* 0x001fe80000000800 */
[----:B------:R-:W0:Y:S04]  /*08c0*/  LDS R19, [R6] ;  /* 0x0000000006137984 */ /* 0x000e280000000800 */
[----:B0-----:R0:W-:Y:S04]  /*08d0*/  STS [R4], R19 ;  /* 0x0000001304007388 */ /* 0x0011e80000000800 */
[----:B--2---:R0:W-:Y:S01]  /*08e0*/  @!P3 STS [R6], R17 ;  /* 0x000000110600b388 */ /* 0x0041e20000000800 */
[----:B------:R-:W-:Y:S06]  /*08f0*/  BAR.SYNC.DEFER_BLOCKING 0x0 ;  /* 0x0000000000007b1d */ /* 0x000fec0000010000 */
[----:B------:R-:W-:Y:S05]  /*0900*/  @P2 BRA `(.L_x_24) ;  /* 0x0000000000642947 */ /* 0x000fea0003800000 */
[----:B0-----:R-:W0:Y:S01]  /*0910*/  LDC.64 R16, c[0x0][0x398] ;  /* 0x0000e600ff107b82 */ /* 0x001e220000000a00 */
[----:B------:R-:W1:Y:S04]  /*0920*/  LDS R28, [R4+0x4] ;  /* 0x00000400041c7984 */ /* 0x000e680000000800 */
[----:B------:R-:W2:Y:S04]  /*0930*/  LDS R26, [R4] ;  /* 0x00000000041a7984 */ /* 0x000ea80000000800 */
[----:B------:R-:W3:Y:S04]  /*0940*/  LDS R24, [R4+0x20] ;  /* 0x0000200004187984 */ /* 0x000ee80000000800 */
[----:B------:R-:W-:Y:S04]  /*0950*/  LDS R27, [R3+0x20] ;  /* 0x00002000031b7984 */ /* 0x000fe80000000800 */
        /* <DEDUP_REMOVED lines=10> */
[----:B------:R-:W4:Y:S02]  /*0a00*/  LDS R23, [R4+0x24] ;  /* 0x0000240004177984 */ /* 0x000f240000000800 */
[----:B--2---:R-:W-:Y:S02]  /*0a10*/  FFMA R28, R25, R26, R28 ;  /* 0x0000001a191c7223 */ /* 0x004fe4000000001c */
[----:B------:R-:W0:Y:S02]  /*0a20*/  LDS R26, [R3+0x24] ;  /* 0x00002400031a7984 */ /* 0x000e240000000800 */
[----:B---3--:R-:W-:Y:S02]  /*0a30*/  FFMA R21, R21, R24, R28 ;  /* 0x0000001815157223 */ /* 0x008fe4000000001c */
[----:B------:R-:W1:Y:S02]  /*0a40*/  LDS R25, [R6+0x20] ;  /* 0x0000200006197984 */ /* 0x000e640000000800 */
[----:B----4-:R-:W-:-:S04]  /*0a50*/  FFMA R21, R22, R23, R21 ;  /* 0x0000001716157223 */ /* 0x010fc80000000015 */
[----:B-----5:R-:W-:-:S04]  /*0a60*/  FFMA R20, R20, R27, R21 ;  /* 0x0000001b14147223 */ /* 0x020fc80000000015 */
[----:B0-----:R-:W-:-:S04]  /*0a70*/  FFMA R19, R19, R26, R20 ;  /* 0x0000001a13137223 */ /* 0x001fc80000000014 */
[----:B-1----:R-:W-:-:S05]  /*0a80*/  FFMA R19, R18, R25, R19 ;  /* 0x0000001912137223 */ /* 0x002fca0000000013 */
[----:B------:R1:W-:Y:S02]  /*0a90*/  STG.E desc[UR10][R16.64], R19 ;  /* 0x0000001310007986 */ /* 0x0003e4000c10190a */
.L_x_24:
[----:B------:R-:W-:Y:S05]  /*0aa0*/  BSYNC.RECONVERGENT B0 ;  /* 0x0000000000007941 */ /* 0x000fea0003800200 */
.L_x_23:
[----:B------:R-:W-:Y:S01]  /*0ab0*/  BAR.SYNC.DEFER_BLOCKING 0x0 ;  /* 0x0000000000007b1d */ /* 0x000fe20000010000 */
[----:B------:R-:W-:Y:S01]  /*0ac0*/  UIADD3 UR4, UPT, UPT, UR4, 0x2, URZ ;  /* 0x0000000204047890 */ /* 0x000fe2000fffe0ff */
[----:B------:R-:W-:Y:S01]  /*0ad0*/  VIADD R13, R13, 0x2 ;  /* 0x000000020d0d7836 */ /* 0x000fe20000000000 */
[C---:B------:R-:W-:Y:S01]  /*0ae0*/  LEA R8, R10.reuse, R8, 0x1 ;  /* 0x000000080a087211 */ /* 0x040fe200078e08ff */
[C---:B------:R-:W-:Y:S01]  /*0af0*/  IMAD R9, R10.reuse, 0x2, R9 ;  /* 0x000000020a097824 */ /* 0x040fe200078e0209 */
[----:B------:R-:W-:Y:S01]  /*0b00*/  UISETP.NE.AND UP0, UPT, UR4, 0xa, UPT ;  /* 0x0000000a0400788c */ /* 0x000fe2000bf05270 */
[----:B------:R-:W-:Y:S01]  /*0b10*/  LEA R7, R10, R7, 0x1 ;  /* 0x000000070a077211 */ /* 0x000fe200078e08ff */
[----:B-1----:R-:W1:Y:S04]  /*0b20*/  LDS R16, [R4] ;  /* 0x0000000004107984 */ /* 0x002e680000000800 */
[----:B-1----:R-:W-:Y:S04]  /*0b30*/  STS [R3], R16 ;  /* 0x0000001003007388 */ /* 0x002fe80000000800 */
[----:B0-----:R-:W0:Y:S04]  /*0b40*/  LDS R17, [R6] ;  /* 0x0000000006117984 */ /* 0x001e280000000800 */
[----:B0-----:R0:W-:Y:S01]  /*0b50*/  STS [R4], R17 ;  /* 0x0000001104007388 */ /* 0x0011e20000000800 */
[----:B------:R-:W-:Y:S05]  /*0b60*/  BRA.U UP0, `(.L_x_25) ;  /* 0xfffffff900547547 */ /* 0x000fea000b83ffff */
[----:B------:R-:W-:Y:S05]  /*0b70*/  EXIT ;  /* 0x000000000000794d */ /* 0x000fea0003800000 */
.L_x_26:
        /* <DEDUP_REMOVED lines=16> */
.L_x_32:


//--------------------- .text._Z10stencil_v1PfS_jS_ --------------------------
	.section	.text._Z10stencil_v1PfS_jS_,"ax",@progbits
	.align	128
        .global         _Z10stencil_v1PfS_jS_
        .type           _Z10stencil_v1PfS_jS_,@function
        .size           _Z10stencil_v1PfS_jS_,(.L_x_33 - _Z10stencil_v1PfS_jS_)
        .other          _Z10stencil_v1PfS_jS_,@"STO_CUDA_ENTRY STV_DEFAULT"
_Z10stencil_v1PfS_jS_:
.text._Z10stencil_v1PfS_jS_:
[----:B------:R-:W-:Y:S01]  /*0000*/  LDC R1, c[0x0][0x37c] ;  /* 0x0000df00ff017b82 */ /* 0x000fe20000000800 */
[----:B------:R-:W0:Y:S01]  /*0010*/  S2R R12, SR_TID.Y ;  /* 0x00000000000c7919 */ /* 0x000e220000002200 */
[----:B------:R-:W1:Y:S01]  /*0020*/  LDCU UR7, c[0x0][0x390] ;  /* 0x00007200ff0777ac */ /* 0x000e620008000800 */
[----:B------:R-:W2:Y:S01]  /*0030*/  S2R R14, SR_TID.X ;  /* 0x00000000000e7919 */ /* 0x000ea20000002100 */
[----:B------:R-:W3:Y:S01]  /*0040*/  LDCU.64 UR8, c[0x0][0x358] ;  /* 0x00006b00ff0877ac */ /* 0x000ee20008000a00 */
[----:B------:R-:W4:Y:S01]  /*0050*/  S2R R10, SR_TID.Z ;  /* 0x00000000000a7919 */ /* 0x000f220000002300 */
[----:B------:R-:W5:Y:S01]  /*0060*/  S2R R0, SR_CTAID.Y ;  /* 0x0000000000007919 */ /* 0x000f620000002600 */
[----:B------:R-:W1:Y:S01]  /*0070*/  S2R R9, SR_CTAID.X ;  /* 0x0000000000097919 */ /* 0x000e620000002500 */
[----:B------:R-:W3:Y:S01]  /*0080*/  S2R R5, SR_CTAID.Z ;  /* 0x0000000000057919 */ /* 0x000ee20000002700 */
[----:B0-----:R-:W-:Y:S02]  /*0090*/  IADD3 R7, PT, PT, R12, -0x1, RZ ;  /* 0xffffffff0c077810 */ /* 0x001fe40007ffe0ff */
[----:B--2---:R-:W-:Y:S01]  /*00a0*/  IADD3 R8, PT, PT, R14, -0x1, RZ ;  /* 0xffffffff0e087810 */ /* 0x004fe20007ffe0ff */
[----:B----4-:R-:W-:-:S02]  /*00b0*/  VIADD R6, R10, 0xffffffff ;  /* 0xffffffff0a067836 */ /* 0x010fc40000000000 */
[----:B-----5:R-:W-:Y:S02]  /*00c0*/  IMAD R3, R0, 0x8, R7 ;  /* 0x0000000800037824 */ /* 0x020fe400078e0207 */
[----:B-1----:R-:W-:Y:S01]  /*00d0*/  IMAD R0, R9, 0x8, R8 ;  /* 0x0000000809007824 */ /* 0x002fe200078e0208 */
[----:B---3--:R-:W-:-:S04]  /*00e0*/  LEA R2, R5, R6, 0x3 ;  /* 0x0000000605027211 */ /* 0x008fc800078e18ff */
[----:B------:R-:W-:-:S04]  /*00f0*/  VIMNMX3.U32 R4, R2, R3, R0, !PT ;  /* 0x000000030204720f */ /* 0x000fc80007800000 */
[----:B------:R-:W-:-:S13]  /*0100*/  ISETP.GE.U32.AND P1, PT, R4, UR7, PT ;  /* 0x0000000704007c0c */ /* 0x000fda000bf26070 */
[----:B------:R-:W0:Y:S01]  /*0110*/  @!P1 LDC.64 R4, c[0x0][0x380] ;  /* 0x0000e000ff049b82 */ /* 0x000e220000000a00 */
[----:B------:R-:W-:-:S04]  /*0120*/  @!P1 IMAD R9, R2, UR7, R3 ;  /* 0x0000000702099c24 */ /* 0x000fc8000f8e0203 */
[----:B------:R-:W-:-:S04]  /*0130*/  @!P1 IMAD R9, R9, UR7, R0 ;  /* 0x0000000709099c24 */ /* 0x000fc8000f8e0200 */
[----:B0-----:R-:W-:-:S06]  /*0140*/  @!P1 IMAD.WIDE.U32 R4, R9, 0x4, R4 ;  /* 0x0000000409049825 */ /* 0x001fcc00078e0004 */
[----:B------:R-:W2:Y:S01]  /*0150*/  @!P1 LDG.E R5, desc[UR8][R4.64] ;  /* 0x0000000804059981 */ /* 0x000ea2000c1e1900 */
[----:B------:R-:W0:Y:S01]  /*0160*/  S2UR UR5, SR_CgaCtaId ;  /* 0x00000000000579c3 */ /* 0x000e220000008800 */
[----:B------:R-:W-:Y:S01]  /*0170*/  UMOV UR4, 0x400 ;  /* 0x0000040000047882 */ /* 0x000fe20000000000 */
[----:B------:R-:W-:Y:S01]  /*0180*/  ISETP.NE.AND P0, PT, R3, RZ, PT ;  /* 0x000000ff0300720c */ /* 0x000fe20003f05270 */
[----:B------:R-:W-:-:S03]  /*0190*/  UIADD3 UR6, UPT, UPT, UR7, -0x1, URZ ;  /* 0xffffffff07067890 */ /* 0x000fc6000fffe0ff */
[----:B------:R-:W-:-:S04]  /*01a0*/  ISETP.EQ.OR P0, PT, R2, RZ, !P0 ;  /* 0x000000ff0200720c */ /* 0x000fc80004702670 */
[----:B------:R-:W-:-:S04]  /*01b0*/  ISETP.GE.U32.OR P0, PT, R2, UR6, P0 ;  /* 0x0000000602007c0c */ /* 0x000fc80008706470 */
[----:B------:R-:W-:-:S04]  /*01c0*/  ISETP.GE.U32.OR P0, PT, R3, UR6, P0 ;  /* 0x0000000603007c0c */ /* 0x000fc80008706470 */
[----:B------:R-:W-:-:S04]  /*01d0*/  ISETP.EQ.OR P0, PT, R0, RZ, P0 ;  /* 0x000000ff0000720c */ /* 0x000fc80000702670 */
[----:B------:R-:W-:Y:S01]  /*01e0*/  ISETP.GE.U32.OR P0, PT, R0, UR6, P0 ;  /* 0x0000000600007c0c */ /* 0x000fe20008706470 */
[----:B0-----:R-:W-:-:S06]  /*01f0*/  ULEA UR4, UR5, UR4, 0x18 ;  /* 0x0000000405047291 */ /* 0x001fcc000f8ec0ff */
[----:B------:R-:W-:-:S04]  /*0200*/  LEA R9, R10, UR4, 0x8 ;  /* 0x000000040a097c11 */ /* 0x000fc8000f8e40ff */
[----:B------:R-:W-:-:S04]  /*0210*/  LEA R9, R12, R9, 0x5 ;  /* 0x000000090c097211 */ /* 0x000fc800078e28ff */
[----:B------:R-:W-:-:S05]  /*0220*/  LEA R10, R14, R9, 0x2 ;  /* 0x000000090e0a7211 */ /* 0x000fca00078e10ff */
[----:B--2---:R0:W-:Y:S01]  /*0230*/  @!P1 STS [R10], R5 ;  /* 0x000000050a009388 */ /* 0x0041e20000000800 */
[----:B------:R-:W-:Y:S06]  /*0240*/  BAR.SYNC.DEFER_BLOCKING 0x0 ;  /* 0x0000000000007b1d */ /* 0x000fec0000010000 */
[----:B------:R-:W-:Y:S05]  /*0250*/  @P0 EXIT ;  /* 0x000000000000094d */ /* 0x000fea0003800000 */
[----:B------:R-:W-:-:S04]  /*0260*/  VIMNMX3.U32 R6, R6, R7, R8, !PT ;  /* 0x000000070606720f */ /* 0x000fc80007800008 */
[----:B------:R-:W-:-:S13]  /*0270*/  ISETP.GT.U32.AND P0, PT, R6, 0x5, PT ;  /* 0x000000050600780c */ /* 0x000fda0003f04070 */
[----:B------:R-:W-:Y:S05]  /*0280*/  @P0 EXIT ;  /* 0x000000000000094d */ /* 0x000fea0003800000 */
[----:B------:R-:W1:Y:S01]  /*0290*/  LDC.64 R8, c[0x0][0x398] ;  /* 0x0000e600ff087b82 */ /* 0x000e620000000a00 */
[----:B------:R-:W2:Y:S04]  /*02a0*/  LDS R14, [R10+-0x4] ;  /* 0xfffffc000a0e7984 */ /* 0x000ea80000000800 */
[----:B------:R-:W3:Y:S03]  /*02b0*/  LDS R12, [R10] ;  /* 0x000000000a0c7984 */ /* 0x000ee60000000800 */
[----:B0-----:R-:W0:Y:S01]  /*02c0*/  LDC.64 R4, c[0x0][0x388] ;  /* 0x0000e200ff047b82 */ /* 0x001e220000000a00 */
[----:B------:R-:W4:Y:S04]  /*02d0*/  LDS R13, [R10+0x4] ;  /* 0x000004000a0d7984 */ /* 0x000f280000000800 */
[----:B------:R-:W5:Y:S04]  /*02e0*/  LDS R15, [R10+-0x20] ;  /* 0xffffe0000a0f7984 */ /* 0x000f680000000800 */
[----:B------:R-:W5:Y:S04]  /*02f0*/  LDS R17, [R10+0x20] ;  /* 0x000020000a117984 */ /* 0x000f680000000800 */
[----:B------:R-:W5:Y:S04]  /*0300*/  LDS R19, [R10+-0x100] ;  /* 0xffff00000a137984 */ /* 0x000f680000000800 */
[----:B-1----:R-:W2:Y:S04]  /*0310*/  LDG.E R11, desc[UR8][R8.64+0x4] ;  /* 0x00000408080b7981 */ /* 0x002ea8000c1e1900 */
[----:B------:R-:W3:Y:S04]  /*0320*/  LDG.E R7, desc[UR8][R8.64] ;  /* 0x0000000808077981 */ /* 0x000ee8000c1e1900 */
[----:B------:R-:W4:Y:S04]  /*0330*/  LDG.E R16, desc[UR8][R8.64+0x8] ;  /* 0x0000080808107981 */ /* 0x000f28000c1e1900 */
[----:B------:R-:W5:Y:S04]  /*0340*/  LDG.E R18, desc[UR8][R8.64+0xc] ;  /* 0x00000c0808127981 */ /* 0x000f68000c1e1900 */
[----:B------:R-:W5:Y:S04]  /*0350*/  LDG.E R20, desc[UR8][R8.64+0x10] ;  /* 0x0000100808147981 */ /* 0x000f68000c1e1900 */
[----:B------:R-:W5:Y:S04]  /*0360*/  LDG.E R22, desc[UR8][R8.64+0x14] ;  /* 0x0000140808167981 */ /* 0x000f68000c1e1900 */
[----:B------:R-:W5:Y:S01]  /*0370*/  LDG.E R6, desc[UR8][R8.64+0x18] ;  /* 0x0000180808067981 */ /* 0x000f62000c1e1900 */
[----:B------:R-:W-:-:S03]  /*0380*/  IMAD R3, R2, UR7, R3 ;  /* 0x0000000702037c24 */ /* 0x000fc6000f8e0203 */
[----:B------:R-:W1:Y:S01]  /*0390*/  LDS R21, [R10+0x100] ;  /* 0x000100000a157984 */ /* 0x000e620000000800 */
[----:B------:R-:W-:-:S04]  /*03a0*/  IMAD R3, R3, UR7, R0 ;  /* 0x0000000703037c24 */ /* 0x000fc8000f8e0200 */
[----:B0-----:R-:W-:-:S04]  /*03b0*/  IMAD.WIDE.U32 R4, R3, 0x4, R4 ;  /* 0x0000000403047825 */ /* 0x001fc800078e0004 */
[----:B--2---:R-:W-:-:S04]  /*03c0*/  FMUL R14, R11, R14 ;  /* 0x0000000e0b0e7220 */ /* 0x004fc80000400000 */
[----:B---3--:R-:W-:-:S04]  /*03d0*/  FFMA R7, R7, R12, R14 ;  /* 0x0000000c07077223 */ /* 0x008fc8000000000e */
[----:B----4-:R-:W-:-:S04]  /*03e0*/  FFMA R7, R16, R13, R7 ;  /* 0x0000000d10077223 */ /* 0x010fc80000000007 */
[----:B-----5:R-:W-:-:S04]  /*03f0*/  FFMA R7, R18, R15, R7 ;  /* 0x0000000f12077223 */ /* 0x020fc80000000007 */
[----:B------:R-:W-:-:S04]  /*0400*/  FFMA R7, R20, R17, R7 ;  /* 0x0000001114077223 */ /* 0x000fc80000000007 */
[----:B------:R-:W-:-:S04]  /*0410*/  FFMA R7, R22, R19, R7 ;  /* 0x0000001316077223 */ /* 0x000fc80000000007 */
[----:B-1----:R-:W-:-:S05]  /*0420*/  FFMA R7, R6, R21, R7 ;  /* 0x0000001506077223 */ /* 0x002fca0000000007 */
[----:B------:R-:W-:Y:S01]  /*0430*/  STG.E desc[UR8][R4.64], R7 ;  /* 0x0000000704007986 */ /* 0x000fe2000c101908 */
[----:B------:R-:W-:Y:S05]  /*0440*/  EXIT ;  /* 0x000000000000794d */ /* 0x000fea0003800000 */
.L_x_27:
        /* <DEDUP_REMOVED lines=11> */
.L_x_33:


//--------------------- .nv.shared.reserved.0     --------------------------
	.section	.nv.shared.reserved.0,"aw",@nobits
	.weak		__nv_reservedSMEM_offset_0_alias
	.size		__nv_reservedSMEM_offset_0_alias, 0, 64
	.other		__nv_reservedSMEM_offset_0_alias,@"STO_CUDA_RESERVED_SHARED STV_DEFAULT"
__nv_reservedSMEM_offset_0_alias:
	.zero		0
	.zero		64


//--------------------- .nv.global                --------------------------
	.section	.nv.global,"aw",@nobits
.nv.global:
	.type		_ZN34_INTERNAL_9b0450d4_4_k_cu_4b12afe76thrust24THRUST_300001_SM_1000_NS3seqE,@object
	.size		_ZN34_INTERNAL_9b0450d4_4_k_cu_4b12afe76thrust24THRUST_300001_SM_1000_NS3seqE,(_ZN34_INTERNAL_9b0450d4_4_k_cu_4b12afe74cuda3std3__48in_placeE - _ZN34_INTERNAL_9b0450d4_4_k_cu_4b12afe76thrust24THRUST_300001_SM_1000_NS3seqE)
_ZN34_INTERNAL_9b0450d4_4_k_cu_4b12afe76thrust24THRUST_300001_SM_1000_NS3seqE:
	.zero		1
	.type		_ZN34_INTERNAL_9b0450d4_4_k_cu_4b12afe74cuda3std3__48in_placeE,@object
	.size		_ZN34_INTERNAL_9b0450d4_4_k_cu_4b12afe74cuda3std3__48in_placeE,(_ZN34_INTERNAL_9b0450d4_4_k_cu_4b12afe74cuda3std6ranges3__45__cpo4sizeE - _ZN34_INTERNAL_9b0450d4_4_k_cu_4b12afe74cuda3std3__48in_placeE)
_ZN34_INTERNAL_9b0450d4_4_k_cu_4b12afe74cuda3std3__48in_placeE:
	.zero		1
	.type		_ZN34_INTERNAL_9b0450d4_4_k_cu_4b12afe74cuda3std6ranges3__45__cpo4sizeE,@object
	.size		_ZN34_INTERNAL_9b0450d4_4_k_cu_4b12afe74cuda3std6ranges3__45__cpo4sizeE,(_ZN34_INTERNAL_9b0450d4_4_k_cu_4b12afe76thrust24THRUST_300001_SM_1000_NS12placeholders2_3E - _ZN34_INTERNAL_9b0450d4_4_k_cu_4b12afe74cuda3std6ranges3__45__cpo4sizeE)
_ZN34_INTERNAL_9b0450d4_4_k_cu_4b12afe74cuda3std6ranges3__45__cpo4sizeE:
	.zero		1
	.type		_ZN34_INTERNAL_9b0450d4_4_k_cu_4b12afe76thrust24THRUST_300001_SM_1000_NS12placeholders2_3E,@object
	.size		_ZN34_INTERNAL_9b0450d4_4_k_cu_4b12afe76thrust24THRUST_300001_SM_1000_NS12placeholders2_3E,(_ZN34_INTERNAL_9b0450d4_4_k_cu_4b12afe74cuda3std3__45__cpo6cbeginE - _ZN34_INTERNAL_9b0450d4_4_k_cu_4b12afe76thrust24THRUST_300001_SM_1000_NS12placeholders2_3E)
_ZN34_INTERNAL_9b0450d4_4_k_cu_4b12afe76thrust24THRUST_300001_SM_1000_NS12placeholders2_3E:
	.zero		1
	.type		_ZN34_INTERNAL_9b0450d4_4_k_cu_4b12afe74cuda3std3__45__cpo6cbeginE,@object
	.size		_ZN34_INTERNAL_9b0450d4_4_k_cu_4b12afe74cuda3std3__45__cpo6cbeginE,(_ZN34_INTERNAL_9b0450d4_4_k_cu_4b12afe74cuda3std6ranges3__45__cpo6cbeginE - _ZN34_INTERNAL_9b0450d4_4_k_cu_4b12afe74cuda3std3__45__cpo6cbeginE)
_ZN34_INTERNAL_9b0450d4_4_k_cu_4b12afe74cuda3std3__45__cpo6cbeginE:
	.zero		1
	.type		_ZN34_INTERNAL_9b0450d4_4_k_cu_4b12afe74cuda3std6ranges3__45__cpo6cbeginE,@object
	.size		_ZN34_INTERNAL_9b0450d4_4_k_cu_4b12afe74cuda3std6ranges3__45__cpo6cbeginE,(_ZN34_INTERNAL_9b0450d4_4_k_cu_4b12afe76thrust24THRUST_300001_SM_1000_NS12placeholders2_7E - _ZN34_INTERNAL_9b0450d4_4_k_cu_4b12afe74cuda3std6ranges3__45__cpo6cbeginE)
_ZN34_INTERNAL_9b0450d4_4_k_cu_4b12afe74cuda3std6ranges3__45__cpo6cbeginE:
	.zero		1
	.type		_ZN34_INTERNAL_9b0450d4_4_k_cu_4b12afe76thrust24THRUST_300001_SM_1000_NS12placeholders2_7E,@object
	.size		_ZN34_INTERNAL_9b0450d4_4_k_cu_4b12afe76thrust24THRUST_300001_SM_1000_NS12placeholders2_7E,(_ZN34_INTERNAL_9b0450d4_4_k_cu_4b12afe74cuda3std3__45__cpo7crbeginE - _ZN34_INTERNAL_9b0450d4_4_k_cu_4b12afe76thrust24THRUST_300001_SM_1000_NS12placeholders2_7E)
_ZN34_INTERNAL_9b0450d4_4_k_cu_4b12afe76thrust24THRUST_300001_SM_1000_NS12placeholders2_7E:
	.zero		1
	.type		_ZN34_INTERNAL_9b0450d4_4_k_cu_4b12afe74cuda3std3__45__cpo7crbeginE,@object
	.size		_ZN34_INTERNAL_9b0450d4_4_k_cu_4b12afe74cuda3std3__45__cpo7crbeginE,(_ZN34_INTERNAL_9b0450d4_4_k_cu_4b12afe74cuda3std6ranges3__45__cpo4nextE - _ZN34_INTERNAL_9b0450d4_4_k_cu_4b12afe74cuda3std3__45__cpo7crbeginE)
_ZN34_INTERNAL_9b0450d4_4_k_cu_4b12afe74cuda3std3__45__cpo7crbeginE:
	.zero		1
	.type		_ZN34_INTERNAL_9b0450d4_4_k_cu_4b12afe74cuda3std6ranges3__45__cpo4nextE,@object
	.size		_ZN34_INTERNAL_9b0450d4_4_k_cu_4b12afe74cuda3std6ranges3__45__cpo4nextE,(_ZN34_INTERNAL_9b0450d4_4_k_cu_4b12afe74cuda3std6ranges3__45__cpo4swapE - _ZN34_INTERNAL_9b0450d4_4_k_cu_4b12afe74cuda3std6ranges3__45__cpo4nextE)
_ZN34_INTERNAL_9b0450d4_4_k_cu_4b12afe74cuda3std6ranges3__45__cpo4nextE:
	.zero		1
	.type		_ZN34_INTERNAL_9b0450d4_4_k_cu_4b12afe74cuda3std6ranges3__45__cpo4swapE,@object
	.size		_ZN34_INTERNAL_9b0450d4_4_k_cu_4b12afe74cuda3std6ranges3__45__cpo4swapE,(_ZN34_INTERNAL_9b0450d4_4_k_cu_4b12afe76thrust24THRUST_300001_SM_1000_NS8cuda_cub10par_nosyncE - _ZN34_INTERNAL_9b0450d4_4_k_cu_4b12afe74cuda3std6ranges3__45__cpo4swapE)
_ZN34_INTERNAL_9b0450d4_4_k_cu_4b12afe74cuda3std6ranges3__45__cpo4swapE:
	.zero		1
	.type		_ZN34_INTERNAL_9b0450d4_4_k_cu_4b12afe76thrust24THRUST_300001_SM_1000_NS8cuda_cub10par_nosyncE,@object
	.size		_ZN34_INTERNAL_9b0450d4_4_k_cu_4b12afe76thrust24THRUST_300001_SM_1000_NS8cuda_cub10par_nosyncE,(_ZN34_INTERNAL_9b0450d4_4_k_cu_4b12afe76thrust24THRUST_300001_SM_1000_NS12placeholders2_9E - _ZN34_INTERNAL_9b0450d4_4_k_cu_4b12afe76thrust24THRUST_300001_SM_1000_NS8cuda_cub10par_nosyncE)
_ZN34_INTERNAL_9b0450d4_4_k_cu_4b12afe76thrust24THRUST_300001_SM_1000_NS8cuda_cub10par_nosyncE:
	.zero		1
	.type		_ZN34_INTERNAL_9b0450d4_4_k_cu_4b12afe76thrust24THRUST_300001_SM_1000_NS12placeholders2_9E,@object
	.size		_ZN34_INTERNAL_9b0450d4_4_k_cu_4b12afe76thrust24THRUST_300001_SM_1000_NS12placeholders2_9E,(_ZN34_INTERNAL_9b0450d4_4_k_cu_4b12afe74cuda3std3__436_GLOBAL__N__9b0450d4_4_k_cu_4b12afe76ignoreE - _ZN34_INTERNAL_9b0450d4_4_k_cu_4b12afe76thrust24THRUST_300001_SM_1000_NS12placeholders2_9E)
_ZN34_INTERNAL_9b0450d4_4_k_cu_4b12afe76thrust24THRUST_300001_SM_1000_NS12placeholders2_9E:
	.zero		1
	.type		_ZN34_INTERNAL_9b0450d4_4_k_cu_4b12afe74cuda3std3__436_GLOBAL__N__9b0450d4_4_k_cu_4b12afe76ignoreE,@object
	.size		_ZN34_INTERNAL_9b0450d4_4_k_cu_4b12afe74cuda3std3__436_GLOBAL__N__9b0450d4_4_k_cu_4b12afe76ignoreE,(_ZN34_INTERNAL_9b0450d4_4_k_cu_4b12afe74cuda3std6ranges3__45__cpo4dataE - _ZN34_INTERNAL_9b0450d4_4_k_cu_4b12afe74cuda3std3__436_GLOBAL__N__9b0450d4_4_k_cu_4b12afe76ignoreE)
_ZN34_INTERNAL_9b0450d4_4_k_cu_4b12afe74cuda3std3__436_GLOBAL__N__9b0450d4_4_k_cu_4b12afe76ignoreE:
	.zero		1
	.type		_ZN34_INTERNAL_9b0450d4_4_k_cu_4b12afe74cuda3std6ranges3__45__cpo4dataE,@object
	.size		_ZN34_INTERNAL_9b0450d4_4_k_cu_4b12afe74cuda3std6ranges3__45__cpo4dataE,(_ZN34_INTERNAL_9b0450d4_4_k_cu_4b12afe76thrust24THRUST_300001_SM_1000_NS12placeholders2_1E - _ZN34_INTERNAL_9b0450d4_4_k_cu_4b12afe74cuda3std6ranges3__45__cpo4dataE)
_ZN34_INTERNAL_9b0450d4_4_k_cu_4b12afe74cuda3std6ranges3__45__cpo4dataE:
	.zero		1
	.type		_ZN34_INTERNAL_9b0450d4_4_k_cu_4b12afe76thrust24THRUST_300001_SM_1000_NS12placeholders2_1E,@object
	.size		_ZN34_INTERNAL_9b0450d4_4_k_cu_4b12afe76thrust24THRUST_300001_SM_1000_NS12placeholders2_1E,(_ZN34_INTERNAL_9b0450d4_4_k_cu_4b12afe74cuda3std3__45__cpo5beginE - _ZN34_INTERNAL_9b0450d4_4_k_cu_4b12afe76thrust24THRUST_300001_SM_1000_NS12placeholders2_1E)
_ZN34_INTERNAL_9b0450d4_4_k_cu_4b12afe76thrust24THRUST_300001_SM_1000_NS12placeholders2_1E:
	.zero		1
	.type		_ZN34_INTERNAL_9b0450d4_4_k_cu_4b12afe74cuda3std3__45__cpo5beginE,@object
	.size		_ZN34_INTERNAL_9b0450d4_4_k_cu_4b12afe74cuda3std3__45__cpo5beginE,(_ZN34_INTERNAL_9b0450d4_4_k_cu_4b12afe74cuda3std6ranges3__45__cpo5beginE - _ZN34_INTERNAL_9b0450d4_4_k_cu_4b12afe74cuda3std3__45__cpo5beginE)
_ZN34_INTERNAL_9b0450d4_4_k_cu_4b12afe74cuda3std3__45__cpo5beginE:
	.zero		1
	.type		_ZN34_INTERNAL_9b0450d4_4_k_cu_4b12afe74cuda3std6ranges3__45__cpo5beginE,@object
	.size		_ZN34_INTERNAL_9b0450d4_4_k_cu_4b12afe74cuda3std6ranges3__45__cpo5beginE,(_ZN34_INTERNAL_9b0450d4_4_k_cu_4b12afe76thrust24THRUST_300001_SM_1000_NS12placeholders2_5E - _ZN34_INTERNAL_9b0450d4_4_k_cu_4b12afe74cuda3std6ranges3__45__cpo5beginE)
_ZN34_INTERNAL_9b0450d4_4_k_cu_4b12afe74cuda3std6ranges3__45__cpo5beginE:
	.zero		1
	.type		_ZN34_INTERNAL_9b0450d4_4_k_cu_4b12afe76thrust24THRUST_300001_SM_1000_NS12placeholders2_5E,@object
	.size		_ZN34_INTERNAL_9b0450d4_4_k_cu_4b12afe76thrust24THRUST_300001_SM_1000_NS12placeholders2_5E,(_ZN34_INTERNAL_9b0450d4_4_k_cu_4b12afe74cuda3std3__45__cpo6rbeginE - _ZN34_INTERNAL_9b0450d4_4_k_cu_4b12afe76thrust24THRUST_300001_SM_1000_NS12placeholders2_5E)
_ZN34_INTERNAL_9b0450d4_4_k_cu_4b12afe76thrust24THRUST_300001_SM_1000_NS12placeholders2_5E:
	.zero		1
	.type		_ZN34_INTERNAL_9b0450d4_4_k_cu_4b12afe74cuda3std3__45__cpo6rbeginE,@object
	.size		_ZN34_INTERNAL_9b0450d4_4_k_cu_4b12afe74cuda3std3__45__cpo6rbeginE,(_ZN34_INTERNAL_9b0450d4_4_k_cu_4b12afe74cuda3std6ranges3__45__cpo7advanceE - _ZN34_INTERNAL_9b0450d4_4_k_cu_4b12afe74cuda3std3__45__cpo6rbeginE)
_ZN34_INTERNAL_9b0450d4_4_k_cu_4b12afe74cuda3std3__45__cpo6rbeginE:
	.zero		1
	.type		_ZN34_INTERNAL_9b0450d4_4_k_cu_4b12afe74cuda3std6ranges3__45__cpo7advanceE,@object
	.size		_ZN34_INTERNAL_9b0450d4_4_k_cu_4b12afe74cuda3std6ranges3__45__cpo7advanceE,(_ZN34_INTERNAL_9b0450d4_4_k_cu_4b12afe74cuda3std3__47nulloptE - _ZN34_INTERNAL_9b0450d4_4_k_cu_4b12afe74cuda3std6ranges3__45__cpo7advanceE)
_ZN34_INTERNAL_9b0450d4_4_k_cu_4b12afe74cuda3std6ranges3__45__cpo7advanceE:
	.zero		1
	.type		_ZN34_INTERNAL_9b0450d4_4_k_cu_4b12afe74cuda3std3__47nulloptE,@object
	.size		_ZN34_INTERNAL_9b0450d4_4_k_cu_4b12afe74cuda3std3__47nulloptE,(_ZN34_INTERNAL_9b0450d4_4_k_cu_4b12afe74cuda3std6ranges3__45__cpo8distanceE - _ZN34_INTERNAL_9b0450d4_4_k_cu_4b12afe74cuda3std3__47nulloptE)
_ZN34_INTERNAL_9b0450d4_4_k_cu_4b12afe74cuda3std3__47nulloptE:
	.zero		1
	.type		_ZN34_INTERNAL_9b0450d4_4_k_cu_4b12afe74cuda3std6ranges3__45__cpo8distanceE,@object
	.size		_ZN34_INTERNAL_9b0450d4_4_k_cu_4b12afe74cuda3std6ranges3__45__cpo8distanceE,(_ZN34_INTERNAL_9b0450d4_4_k_cu_4b12afe76thrust24THRUST_300001_SM_1000_NS12placeholders3_10E - _ZN34_INTERNAL_9b0450d4_4_k_cu_4b12afe74cuda3std6ranges3__45__cpo8distanceE)
_ZN34_INTERNAL_9b0450d4_4_k_cu_4b12afe74cuda3std6ranges3__45__cpo8distanceE:
	.zero		1
	.type		_ZN34_INTERNAL_9b0450d4_4_k_cu_4b12afe76thrust24THRUST_300001_SM_1000_NS12placeholders3_10E,@object
	.size		_ZN34_INTERNAL_9b0450d4_4_k_cu_4b12afe76thrust24THRUST_300001_SM_1000_NS12placeholders3_10E,(_ZN34_INTERNAL_9b0450d4_4_k_cu_4b12afe74cuda3std3__419piecewise_constructE - _ZN34_INTERNAL_9b0450d4_4_k_cu_4b12afe76thrust24THRUST_300001_SM_1000_NS12placeholders3_10E)
_ZN34_INTERNAL_9b0450d4_4_k_cu_4b12afe76thrust24THRUST_300001_SM_1000_NS12placeholders3_10E:
	.zero		1
	.type		_ZN34_INTERNAL_9b0450d4_4_k_cu_4b12afe74cuda3std3__419piecewise_constructE,@object
	.size		_ZN34_INTERNAL_9b0450d4_4_k_cu_4b12afe74cuda3std3__419piecewise_constructE,(_ZN34_INTERNAL_9b0450d4_4_k_cu_4b12afe74cuda3std6ranges3__45__cpo5cdataE - _ZN34_INTERNAL_9b0450d4_4_k_cu_4b12afe74cuda3std3__419piecewise_constructE)
_ZN34_INTERNAL_9b0450d4_4_k_cu_4b12afe74cuda3std3__419piecewise_constructE:
	.zero		1
	.type		_ZN34_INTERNAL_9b0450d4_4_k_cu_4b12afe74cuda3std6ranges3__45__cpo5cdataE,@object
	.size		_ZN34_INTERNAL_9b0450d4_4_k_cu_4b12afe74cuda3std6ranges3__45__cpo5cdataE,(_ZN34_INTERNAL_9b0450d4_4_k_cu_4b12afe76thrust24THRUST_300001_SM_1000_NS12placeholders2_2E - _ZN34_INTERNAL_9b0450d4_4_k_cu_4b12afe74cuda3std6ranges3__45__cpo5cdataE)
_ZN34_INTERNAL_9b0450d4_4_k_cu_4b12afe74cuda3std6ranges3__45__cpo5cdataE:
	.zero		1
	.type		_ZN34_INTERNAL_9b0450d4_4_k_cu_4b12afe76thrust24THRUST_300001_SM_1000_NS12placeholders2_2E,@object
	.size		_ZN34_INTERNAL_9b0450d4_4_k_cu_4b12afe76thrust24THRUST_300001_SM_1000_NS12placeholders2_2E,(_ZN34_INTERNAL_9b0450d4_4_k_cu_4b12afe74cuda3std3__45__cpo3endE - _ZN34_INTERNAL_9b0450d4_4_k_cu_4b12afe76thrust24THRUST_300001_SM_1000_NS12placeholders2_2E)
_ZN34_INTERNAL_9b0450d4_4_k_cu_4b12afe76thrust24THRUST_300001_SM_1000_NS12placeholders2_2E:
	.zero		1
	.type		_ZN34_INTERNAL_9b0450d4_4_k_cu_4b12afe74cuda3std3__45__cpo3endE,@object
	.size		_ZN34_INTERNAL_9b0450d4_4_k_cu_4b12afe74cuda3std3__45__cpo3endE,(_ZN34_INTERNAL_9b0450d4_4_k_cu_4b12afe74cuda3std6ranges3__45__cpo3endE - _ZN34_INTERNAL_9b0450d4_4_k_cu_4b12afe74cuda3std3__45__cpo3endE)
_ZN34_INTERNAL_9b0450d4_4_k_cu_4b12afe74cuda3std3__45__cpo3endE:
	.zero		1
	.type		_ZN34_INTERNAL_9b0450d4_4_k_cu_4b12afe74cuda3std6ranges3__45__cpo3endE,@object
	.size		_ZN34_INTERNAL_9b0450d4_4_k_cu_4b12afe74cuda3std6ranges3__45__cpo3endE,(_ZN34_INTERNAL_9b0450d4_4_k_cu_4b12afe76thrust24THRUST_300001_SM_1000_NS12placeholders2_6E - _ZN34_INTERNAL_9b0450d4_4_k_cu_4b12afe74cuda3std6ranges3__45__cpo3endE)
_ZN34_INTERNAL_9b0450d4_4_k_cu_4b12afe74cuda3std6ranges3__45__cpo3endE:
	.zero		1
	.type		_ZN34_INTERNAL_9b0450d4_4_k_cu_4b12afe76thrust24THRUST_300001_SM_1000_NS12placeholders2_6E,@object
	.size		_ZN34_INTERNAL_9b0450d4_4_k_cu_4b12afe76thrust24THRUST_300001_SM_1000_NS12placeholders2_6E,(_ZN34_INTERNAL_9b0450d4_4_k_cu_4b12afe74cuda3std3__45__cpo4rendE - _ZN34_INTERNAL_9b0450d4_4_k_cu_4b12afe76thrust24THRUST_300001_SM_1000_NS12placeholders2_6E)
_ZN34_INTERNAL_9b0450d4_4_k_cu_4b12afe76thrust24THRUST_300001_SM_1000_NS12placeholders2_6E:
	.zero		1
	.type		_ZN34_INTERNAL_9b0450d4_4_k_cu_4b12afe74cuda3std3__45__cpo4rendE,@object
	.size		_ZN34_INTERNAL_9b0450d4_4_k_cu_4b12afe74cuda3std3__45__cpo4rendE,(_ZN34_INTERNAL_9b0450d4_4_k_cu_4b12afe74cuda3std6ranges3__45__cpo9iter_swapE - _ZN34_INTERNAL_9b0450d4_4_k_cu_4b12afe74cuda3std3__45__cpo4rendE)
_ZN34_INTERNAL_9b0450d4_4_k_cu_4b12afe74cuda3std3__45__cpo4rendE:
	.zero		1
	.type		_ZN34_INTERNAL_9b0450d4_4_k_cu_4b12afe74cuda3std6ranges3__45__cpo9iter_swapE,@object
	.size		_ZN34_INTERNAL_9b0450d4_4_k_cu_4b12afe74cuda3std6ranges3__45__cpo9iter_swapE,(_ZN34_INTERNAL_9b0450d4_4_k_cu_4b12afe74cuda3std3__48unexpectE - _ZN34_INTERNAL_9b0450d4_4_k_cu_4b12afe74cuda3std6ranges3__45__cpo9iter_swapE)
_ZN34_INTERNAL_9b0450d4_4_k_cu_4b12afe74cuda3std6ranges3__45__cpo9iter_swapE:
	.zero		1
	.type		_ZN34_INTERNAL_9b0450d4_4_k_cu_4b12afe74cuda3std3__48unexpectE,@object
	.size		_ZN34_INTERNAL_9b0450d4_4_k_cu_4b12afe74cuda3std3__48unexpectE,(_ZN34_INTERNAL_9b0450d4_4_k_cu_4b12afe76thrust24THRUST_300001_SM_1000_NS8cuda_cub3parE - _ZN34_INTERNAL_9b0450d4_4_k_cu_4b12afe74cuda3std3__48unexpectE)
_ZN34_INTERNAL_9b0450d4_4_k_cu_4b12afe74cuda3std3__48unexpectE:
	.zero		1
	.type		_ZN34_INTERNAL_9b0450d4_4_k_cu_4b12afe76thrust24THRUST_300001_SM_1000_NS8cuda_cub3parE,@object
	.size		_ZN34_INTERNAL_9b0450d4_4_k_cu_4b12afe76thrust24THRUST_300001_SM_1000_NS8cuda_cub3parE,(_ZN34_INTERNAL_9b0450d4_4_k_cu_4b12afe76thrust24THRUST_300001_SM_1000_NS12placeholders2_4E - _ZN34_INTERNAL_9b0450d4_4_k_cu_4b12afe76thrust24THRUST_300001_SM_1000_NS8cuda_cub3parE)
_ZN34_INTERNAL_9b0450d4_4_k_cu_4b12afe76thrust24THRUST_300001_SM_1000_NS8cuda_cub3parE:
	.zero		1
	.type		_ZN34_INTERNAL_9b0450d4_4_k_cu_4b12afe76thrust24THRUST_300001_SM_1000_NS12placeholders2_4E,@object
	.size		_ZN34_INTERNAL_9b0450d4_4_k_cu_4b12afe76thrust24THRUST_300001_SM_1000_NS12placeholders2_4E,(_ZN34_INTERNAL_9b0450d4_4_k_cu_4b12afe74cuda3std3__45__cpo4cendE - _ZN34_INTERNAL_9b0450d4_4_k_cu_4b12afe76thrust24THRUST_300001_SM_1000_NS12placeholders2_4E)
_ZN34_INTERNAL_9b0450d4_4_k_cu_4b12afe76thrust24THRUST_300001_SM_1000_NS12placeholders2_4E:
	.zero		1
	.type		_ZN34_INTERNAL_9b0450d4_4_k_cu_4b12afe74cuda3std3__45__cpo4cendE,@object
	.size		_ZN34_INTERNAL_9b0450d4_4_k_cu_4b12afe74cuda3std3__45__cpo4cendE,(_ZN34_INTERNAL_9b0450d4_4_k_cu_4b12afe74cuda3std6ranges3__45__cpo4cendE - _ZN34_INTERNAL_9b0450d4_4_k_cu_4b12afe74cuda3std3__45__cpo4cendE)
_ZN34_INTERNAL_9b0450d4_4_k_cu_4b12afe74cuda3std3__45__cpo4cendE:
	.zero		1
	.type		_ZN34_INTERNAL_9b0450d4_4_k_cu_4b12afe74cuda3std6ranges3__45__cpo4cendE,@object
	.size		_ZN34_INTERNAL_9b0450d4_4_k_cu_4b12afe74cuda3std6ranges3__45__cpo4cendE,(_ZN34_INTERNAL_9b0450d4_4_k_cu_4b12afe74cuda3std3__420unreachable_sentinelE - _ZN34_INTERNAL_9b0450d4_4_k_cu_4b12afe74cuda3std6ranges3__45__cpo4cendE)
_ZN34_INTERNAL_9b0450d4_4_k_cu_4b12afe74cuda3std6ranges3__45__cpo4cendE:
	.zero		1
	.type		_ZN34_INTERNAL_9b0450d4_4_k_cu_4b12afe74cuda3std3__420unreachable_sentinelE,@object
	.size		_ZN34_INTERNAL_9b0450d4_4_k_cu_4b12afe74cuda3std3__420unreachable_sentinelE,(_ZN34_INTERNAL_9b0450d4_4_k_cu_4b12afe74cuda3std6ranges3__45__cpo5ssizeE - _ZN34_INTERNAL_9b0450d4_4_k_cu_4b12afe74cuda3std3__420unreachable_sentinelE)
_ZN34_INTERNAL_9b0450d4_4_k_cu_4b12afe74cuda3std3__420unreachable_sentinelE:
	.zero		1
	.type		_ZN34_INTERNAL_9b0450d4_4_k_cu_4b12afe74cuda3std6ranges3__45__cpo5ssizeE,@object
	.size		_ZN34_INTERNAL_9b0450d4_4_k_cu_4b12afe74cuda3std6ranges3__45__cpo5ssizeE,(_ZN34_INTERNAL_9b0450d4_4_k_cu_4b12afe76thrust24THRUST_300001_SM_1000_NS12placeholders2_8E - _ZN34_INTERNAL_9b0450d4_4_k_cu_4b12afe74cuda3std6ranges3__45__cpo5ssizeE)
_ZN34_INTERNAL_9b0450d4_4_k_cu_4b12afe74cuda3std6ranges3__45__cpo5ssizeE:
	.zero		1
	.type		_ZN34_INTERNAL_9b0450d4_4_k_cu_4b12afe76thrust24THRUST_300001_SM_1000_NS12placeholders2_8E,@object
	.size		_ZN34_INTERNAL_9b0450d4_4_k_cu_4b12afe76thrust24THRUST_300001_SM_1000_NS12placeholders2_8E,(_ZN34_INTERNAL_9b0450d4_4_k_cu_4b12afe74cuda3std3__45__cpo5crendE - _ZN34_INTERNAL_9b0450d4_4_k_cu_4b12afe76thrust24THRUST_300001_SM_1000_NS12placeholders2_8E)
_ZN34_INTERNAL_9b0450d4_4_k_cu_4b12afe76thrust24THRUST_300001_SM_1000_NS12placeholders2_8E:
	.zero		1
	.type		_ZN34_INTERNAL_9b0450d4_4_k_cu_4b12afe74cuda3std3__45__cpo5crendE,@object
	.size		_ZN34_INTERNAL_9b0450d4_4_k_cu_4b12afe74cuda3std3__45__cpo5crendE,(_ZN34_INTERNAL_9b0450d4_4_k_cu_4b12afe74cuda3std6ranges3__45__cpo4prevE - _ZN34_INTERNAL_9b0450d4_4_k_cu_4b12afe74cuda3std3__45__cpo5crendE)
_ZN34_INTERNAL_9b0450d4_4_k_cu_4b12afe74cuda3std3__45__cpo5crendE:
	.zero		1
	.type		_ZN34_INTERNAL_9b0450d4_4_k_cu_4b12afe74cuda3std6ranges3__45__cpo4prevE,@object
	.size		_ZN34_INTERNAL_9b0450d4_4_k_cu_4b12afe74cuda3std6ranges3__45__cpo4prevE,(_ZN34_INTERNAL_9b0450d4_4_k_cu_4b12afe74cuda3std6ranges3__45__cpo9iter_moveE - _ZN34_INTERNAL_9b0450d4_4_k_cu_4b12afe74cuda3std6ranges3__45__cpo4prevE)
_ZN34_INTERNAL_9b0450d4_4_k_cu_4b12afe74cuda3std6ranges3__45__cpo4prevE:
	.zero		1
	.type		_ZN34_INTERNAL_9b0450d4_4_k_cu_4b12afe74cuda3std6ranges3__45__cpo9iter_moveE,@object
	.size		_ZN34_INTERNAL_9b0450d4_4_k_cu_4b12afe74cuda3std6ranges3__45__cpo9iter_moveE,(_ZN34_INTERNAL_9b0450d4_4_k_cu_4b12afe76thrust24THRUST_300001_SM_1000_NS6system6detail10sequential3seqE - _ZN34_INTERNAL_9b0450d4_4_k_cu_4b12afe74cuda3std6ranges3__45__cpo9iter_moveE)
_ZN34_INTERNAL_9b0450d4_4_k_cu_4b12afe74cuda3std6ranges3__45__cpo9iter_moveE:
	.zero		1
	.type		_ZN34_INTERNAL_9b0450d4_4_k_cu_4b12afe76thrust24THRUST_300001_SM_1000_NS6system6detail10sequential3seqE,@object
	.size		_ZN34_INTERNAL_9b0450d4_4_k_cu_4b12afe76thrust24THRUST_300001_SM_1000_NS6system6detail10sequential3seqE,(.L_31 - _ZN34_INTERNAL_9b0450d4_4_k_cu_4b12afe76thrust24THRUST_300001_SM_1000_NS6system6detail10sequential3seqE)
_ZN34_INTERNAL_9b0450d4_4_k_cu_4b12afe76thrust24THRUST_300001_SM_1000_NS6system6detail10sequential3seqE:
	.zero		1
.L_31:


//--------------------- .nv.shared._Z10stencil_v3PfS_jS_ --------------------------
	.section	.nv.shared._Z10stencil_v3PfS_jS_,"aw",@nobits
	.sectionflags	@""
	.align	4
.nv.shared._Z10stencil_v3PfS_jS_:
	.zero		1280


//--------------------- .nv.shared._Z10stencil_v2PfS_jS_ --------------------------
	.section	.nv.shared._Z10stencil_v2PfS_jS_,"aw",@nobits
	.sectionflags	@""
	.align	4
.nv.shared._Z10stencil_v2PfS_jS_:
	.zero		1792


//--------------------- .nv.shared._Z10stencil_v1PfS_jS_ --------------------------
	.section	.nv.shared._Z10stencil_v1PfS_jS_,"aw",@nobits
	.sectionflags	@""
	.align	4
.nv.shared._Z10stencil_v1PfS_jS_:
	.zero		3072


//--------------------- .nv.constant0._ZN3cub18CUB_300001_SM_10006detail8for_each13static_kernelINS2_12policy_hub_t12policy_500_tEmN6thrust24THRUST_300001_SM_1000_NS8cuda_cub20__uninitialized_fill7functorINS7_10device_ptrIfEEfEEEEvT0_T1_ --------------------------
	.section	.nv.constant0._ZN3cub18CUB_300001_SM_10006detail8for_each13static_kernelINS2_12policy_hub_t12policy_500_tEmN6thrust24THRUST_300001_SM_1000_NS8cuda_cub20__uninitialized_fill7functorINS7_10device_ptrIfEEfEEEEvT0_T1_,"a",@progbits
	.sectionflags	@""
	.align	4
.nv.constant0._ZN3cub18CUB_300001_SM_10006detail8for_each13static_kernelINS2_12policy_hub_t12policy_500_tEmN6thrust24THRUST_300001_SM_1000_NS8cuda_cub20__uninitialized_fill7functorINS7_10device_ptrIfEEfEEEEvT0_T1_:
	.zero		920


//--------------------- .nv.constant0._ZN3cub18CUB_300001_SM_10006detail11EmptyKernelIvEEvv --------------------------
	.section	.nv.constant0._ZN3cub18CUB_300001_SM_10006detail11EmptyKernelIvEEvv,"a",@progbits
	.sectionflags	@""
	.align	4
.nv.constant0._ZN3cub18CUB_300001_SM_10006detail11EmptyKernelIvEEvv:
	.zero		896


//--------------------- .nv.constant0._Z13stencil_naiveIfEvPT_S1_S1_j --------------------------
	.section	.nv.constant0._Z13stencil_naiveIfEvPT_S1_S1_j,"a",@progbits
	.sectionflags	@""
	.align	4
.nv.constant0._Z13stencil_naiveIfEvPT_S1_S1_j:
	.zero		924


//--------------------- .nv.constant0._Z10stencil_v3PfS_jS_ --------------------------
	.section	.nv.constant0._Z10stencil_v3PfS_jS_,"a",@progbits
	.sectionflags	@""
	.align	4
.nv.constant0._Z10stencil_v3PfS_jS_:
	.zero		928


//--------------------- .nv.constant0._Z10stencil_v2PfS_jS_ --------------------------
	.section	.nv.constant0._Z10stencil_v2PfS_jS_,"a",@progbits
	.sectionflags	@""
	.align	4
.nv.constant0._Z10stencil_v2PfS_jS_:
	.zero		928


//--------------------- .nv.constant0._Z10stencil_v1PfS_jS_ --------------------------
	.section	.nv.constant0._Z10stencil_v1PfS_jS_,"a",@progbits
	.sectionflags	@""
	.align	4
.nv.constant0._Z10stencil_v1PfS_jS_:
	.zero		928


//--------------------- SYMBOLS --------------------------

	.type		.nv.reservedSmem.offset0,@object
	.size		.nv.reservedSmem.offset0,0x4
	.type		.nv.reservedSmem.cap,@object
	.size		.nv.reservedSmem.cap,0x4
